def attn_fwd(
    Q,
    K,
    V,
    Out,
    Lse,
    sm_scale,
    stride_qz,
    stride_qh,
    stride_qm,
    stride_qk,
    stride_kz,
    stride_kh,
    stride_kn,
    stride_kk,
    stride_vz,
    stride_vh,
    stride_vn,
    stride_vk,
    stride_oz,
    stride_oh,
    stride_om,
    stride_ok,
    seqlen_q,
    seqlen_k,
    BLOCK_M: tl.constexpr,
    BLOCK_N: tl.constexpr,
    HEAD_DIM: tl.constexpr,
    CAUSAL: tl.constexpr,
):
    start_m = tl.program_id(0)
    off_hz = tl.program_id(1)
    q_off = off_hz * stride_qh
    k_off = off_hz * stride_kh
    v_off = off_hz * stride_vh
    offs_m = start_m * BLOCK_M + tl.arange(0, BLOCK_M)
    offs_d = tl.arange(0, HEAD_DIM)
    offs_n = tl.arange(0, BLOCK_N)
    q_ptrs = Q + q_off + offs_m[:, None] * stride_qm + offs_d[None, :] * stride_qk
    k_ptrs = K + k_off + offs_d[:, None] * stride_kk + offs_n[None, :] * stride_kn
    v_ptrs = V + v_off + offs_n[:, None] * stride_vn + offs_d[None, :] * stride_vk
    m_i = tl.full([BLOCK_M], float("-inf"), dtype=tl.float32)
    l_i = tl.zeros([BLOCK_M], dtype=tl.float32) + 1.0
    acc = tl.zeros([BLOCK_M, HEAD_DIM], dtype=tl.float32)
    q = tl.load(q_ptrs)
    acc, l_i, m_i = _attn_fwd_inner(
        acc,
        l_i,
        m_i,
        q,
        k_ptrs,
        v_ptrs,
        sm_scale,
        stride_kn,
        stride_vn,
        start_m,
        seqlen_k,
        BLOCK_M,
        BLOCK_N,
        HEAD_DIM,
        CAUSAL,
    )
    acc = acc / l_i[:, None]
    lse = m_i + tl.math.log2(l_i) / 1.4426950408889634
    o_ptrs = (
        Out
        + off_hz * stride_oh
        + offs_m[:, None] * stride_om
        + offs_d[None, :] * stride_ok
    )
    tl.store(o_ptrs, acc.to(Out.dtype.element_ty))
    tl.store(Lse + off_hz * seqlen_q + offs_m, lse)

# config = {"BLOCK_M": 256, "BLOCK_N": 128, "HEAD_DIM": 32, "arch": "sm_90", "causal": true, "dtype": "bf16", "num_stages": 2, "num_warps": 16}
# arch = sm_90


// ===== COMPILED SASS (sm_90a) =====

	.target	sm_90a

	.elftype	@"ET_EXEC"


//--------------------- .note.nv.tkinfo           --------------------------
	.section	.note.nv.tkinfo,"",@"SHT_NOTE"
	.sectionflags	@"SHF_NOTE_NV_TKINFO"
	.tkinfo
        /*0018*/ 	.word	0x00000002
        /*0030*/ 	.string	""
        /*0030*/ 	.string	"ptxas"
        /*0030*/ 	.string	"Cuda compilation tools, release 13.0, V13.0.88"
        /*0030*/ 	.string	"Build cuda_13.0.r13.0/compiler.36424714_0"
        /*0030*/ 	.string	"-v  -suppress-debug-info  -lineinfo  -arch sm_90a "



//--------------------- .note.nv.cuinfo           --------------------------
	.section	.note.nv.cuinfo,"",@"SHT_NOTE"
	.sectionflags	@"SHF_NOTE_NV_CUINFO"
        /*0018*/ 	.short	0x0002
        /*001a*/ 	.short	0x005a
        /*001c*/ 	.short	0x0082
	.zero		2


//--------------------- .nv.info                  --------------------------
	.section	.nv.info,"",@"SHT_CUDA_INFO"
	.align	4


	//----- nvinfo : EIATTR_REGCOUNT
	.align		4
        /*0000*/ 	.byte	0x04, 0x2f
        /*0002*/ 	.short	(.L_2 - .L_1)
	.align		4
.L_1:
        /*0004*/ 	.word	index@(attn_fwd)
        /*0008*/ 	.word	0x00000080


	//----- nvinfo : EIATTR_FRAME_SIZE
	.align		4
.L_2:
        /*000c*/ 	.byte	0x04, 0x11
        /*000e*/ 	.short	(.L_4 - .L_3)
	.align		4
.L_3:
        /*0010*/ 	.word	index@(attn_fwd)
        /*0014*/ 	.word	0x00000040


	//----- nvinfo : EIATTR_MIN_STACK_SIZE
	.align		4
.L_4:
        /*0018*/ 	.byte	0x04, 0x12
        /*001a*/ 	.short	(.L_6 - .L_5)
	.align		4
.L_5:
        /*001c*/ 	.word	index@(attn_fwd)
        /*0020*/ 	.word	0x00000040
.L_6:


//--------------------- .nv.compat                --------------------------
	.section	.nv.compat,"",@"SHT_CUDA_COMPAT_INFO"
	.align	4
        /*0000*/ 	.byte	0x02, 0x09, 0x01, 0x00, 0x02, 0x02, 0x04, 0x00, 0x02, 0x05, 0x05, 0x00, 0x03, 0x07, 0x01, 0x01
        /*0010*/ 	.byte	0x02, 0x03, 0x00, 0x00, 0x02, 0x06, 0x01, 0x00, 0x04, 0x0b, 0x08, 0x00, 0x00, 0x00, 0x00, 0x00
        /*0020*/ 	.byte	0x00, 0x00, 0x00, 0x00


//--------------------- .nv.info.attn_fwd         --------------------------
	.section	.nv.info.attn_fwd,"",@"SHT_CUDA_INFO"
	.sectionflags	@""
	.align	4


	//----- nvinfo : EIATTR_CUDA_API_VERSION
	.align		4
        /*0000*/ 	.byte	0x04, 0x37
        /*0002*/ 	.short	(.L_8 - .L_7)
.L_7:
        /*0004*/ 	.word	0x00000082


	//----- nvinfo : EIATTR_KPARAM_INFO
	.align		4
.L_8:
        /*0008*/ 	.byte	0x04, 0x17
        /*000a*/ 	.short	(.L_10 - .L_9)
.L_9:
        /*000c*/ 	.word	0x00000000
        /*0010*/ 	.short	0x0019
        /*0012*/ 	.short	0x0080
        /*0014*/ 	.byte	0x00, 0xf4, 0x21, 0x00


	//----- nvinfo : EIATTR_KPARAM_INFO
	.align		4
.L_10:
        /*0018*/ 	.byte	0x04, 0x17
        /*001a*/ 	.short	(.L_12 - .L_11)
.L_11:
        /*001c*/ 	.word	0x00000000
        /*0020*/ 	.short	0x0018
        /*0022*/ 	.short	0x0078
        /*0024*/ 	.byte	0x00, 0xf4, 0x21, 0x00


	//----- nvinfo : EIATTR_KPARAM_INFO
	.align		4
.L_12:
        /*0028*/ 	.byte	0x04, 0x17
        /*002a*/ 	.short	(.L_14 - .L_13)
.L_13:
        /*002c*/ 	.word	0x00000000
        /*0030*/ 	.short	0x0017
        /*0032*/ 	.short	0x0070
        /*0034*/ 	.byte	0x00, 0xf0, 0x11, 0x00


	//----- nvinfo : EIATTR_KPARAM_INFO
	.align		4
.L_14:
        /*0038*/ 	.byte	0x04, 0x17
        /*003a*/ 	.short	(.L_16 - .L_15)
.L_15:
        /*003c*/ 	.word	0x00000000
        /*0040*/ 	.short	0x0016
        /*0042*/ 	.short	0x006c
        /*0044*/ 	.byte	0x00, 0xf0, 0x11, 0x00


	//----- nvinfo : EIATTR_KPARAM_INFO
	.align		4
.L_16:
        /*0048*/ 	.byte	0x04, 0x17
        /*004a*/ 	.short	(.L_18 - .L_17)
.L_17:
        /*004c*/ 	.word	0x00000000
        /*0050*/ 	.short	0x0015
        /*0052*/ 	.short	0x0068
        /*0054*/ 	.byte	0x00, 0xf0, 0x11, 0x00


	//----- nvinfo : EIATTR_KPARAM_INFO
	.align		4
.L_18:
        /*0058*/ 	.byte	0x04, 0x17
        /*005a*/ 	.short	(.L_20 - .L_19)
.L_19:
        /*005c*/ 	.word	0x00000000
        /*0060*/ 	.short	0x0014
        /*0062*/ 	.short	0x0064
        /*0064*/ 	.byte	0x00, 0xf0, 0x11, 0x00


	//----- nvinfo : EIATTR_KPARAM_INFO
	.align		4
.L_20:
        /*0068*/ 	.byte	0x04, 0x17
        /*006a*/ 	.short	(.L_22 - .L_21)
.L_21:
        /*006c*/ 	.word	0x00000000
        /*0070*/ 	.short	0x0013
        /*0072*/ 	.short	0x0060
        /*0074*/ 	.byte	0x00, 0xf0, 0x11, 0x00


	//----- nvinfo : EIATTR_KPARAM_INFO
	.align		4
.L_22:
        /*0078*/ 	.byte	0x04, 0x17
        /*007a*/ 	.short	(.L_24 - .L_23)
.L_23:
        /*007c*/ 	.word	0x00000000
        /*0080*/ 	.short	0x0012
        /*0082*/ 	.short	0x005c
        /*0084*/ 	.byte	0x00, 0xf0, 0x11, 0x00


	//----- nvinfo : EIATTR_KPARAM_INFO
	.align		4
.L_24:
        /*0088*/ 	.byte	0x04, 0x17
        /*008a*/ 	.short	(.L_26 - .L_25)
.L_25:
        /*008c*/ 	.word	0x00000000
        /*0090*/ 	.short	0x0011
        /*0092*/ 	.short	0x0058
        /*0094*/ 	.byte	0x00, 0xf0, 0x11, 0x00


	//----- nvinfo : EIATTR_KPARAM_INFO
	.align		4
.L_26:
        /*0098*/ 	.byte	0x04, 0x17
        /*009a*/ 	.short	(.L_28 - .L_27)
.L_27:
        /*009c*/ 	.word	0x00000000
        /*00a0*/ 	.short	0x0010
        /*00a2*/ 	.short	0x0054
        /*00a4*/ 	.byte	0x00, 0xf0, 0x11, 0x00


	//----- nvinfo : EIATTR_KPARAM_INFO
	.align		4
.L_28:
        /*00a8*/ 	.byte	0x04, 0x17
        /*00aa*/ 	.short	(.L_30 - .L_29)
.L_29:
        /*00ac*/ 	.word	0x00000000
        /*00b0*/ 	.short	0x000f
        /*00b2*/ 	.short	0x0050
        /*00b4*/ 	.byte	0x00, 0xf0, 0x11, 0x00


	//----- nvinfo : EIATTR_KPARAM_INFO
	.align		4
.L_30:
        /*00b8*/ 	.byte	0x04, 0x17
        /*00ba*/ 	.short	(.L_32 - .L_31)
.L_31:
        /*00bc*/ 	.word	0x00000000
        /*00c0*/ 	.short	0x000e
        /*00c2*/ 	.short	0x004c
        /*00c4*/ 	.byte	0x00, 0xf0, 0x11, 0x00


	//----- nvinfo : EIATTR_KPARAM_INFO
	.align		4
.L_32:
        /*00c8*/ 	.byte	0x04, 0x17
        /*00ca*/ 	.short	(.L_34 - .L_33)
.L_33:
        /*00cc*/ 	.word	0x00000000
        /*00d0*/ 	.short	0x000d
        /*00d2*/ 	.short	0x0048
        /*00d4*/ 	.byte	0x00, 0xf0, 0x11, 0x00


	//----- nvinfo : EIATTR_KPARAM_INFO
	.align		4
.L_34:
        /*00d8*/ 	.byte	0x04, 0x17
        /*00da*/ 	.short	(.L_36 - .L_35)
.L_35:
        /*00dc*/ 	.word	0x00000000
        /*00e0*/ 	.short	0x000c
        /*00e2*/ 	.short	0x0044
        /*00e4*/ 	.byte	0x00, 0xf0, 0x11, 0x00


	//----- nvinfo : EIATTR_KPARAM_INFO
	.align		4
.L_36:
        /*00e8*/ 	.byte	0x04, 0x17
        /*00ea*/ 	.short	(.L_38 - .L_37)
.L_37:
        /*00ec*/ 	.word	0x00000000
        /*00f0*/ 	.short	0x000b
        /*00f2*/ 	.short	0x0040
        /*00f4*/ 	.byte	0x00, 0xf0, 0x11, 0x00


	//----- nvinfo : EIATTR_KPARAM_INFO
	.align		4
.L_38:
        /*00f8*/ 	.byte	0x04, 0x17
        /*00fa*/ 	.short	(.L_40 - .L_39)
.L_39:
        /*00fc*/ 	.word	0x00000000
        /*0100*/ 	.short	0x000a
        /*0102*/ 	.short	0x003c
        /*0104*/ 	.byte	0x00, 0xf0, 0x11, 0x00


	//----- nvinfo : EIATTR_KPARAM_INFO
	.align		4
.L_40:
        /*0108*/ 	.byte	0x04, 0x17
        /*010a*/ 	.short	(.L_42 - .L_41)
.L_41:
        /*010c*/ 	.word	0x00000000
        /*0110*/ 	.short	0x0009
        /*0112*/ 	.short	0x0038
        /*0114*/ 	.byte	0x00, 0xf0, 0x11, 0x00


	//----- nvinfo : EIATTR_KPARAM_INFO
	.align		4
.L_42:
        /*0118*/ 	.byte	0x04, 0x17
        /*011a*/ 	.short	(.L_44 - .L_43)
.L_43:
        /*011c*/ 	.word	0x00000000
        /*0120*/ 	.short	0x0008
        /*0122*/ 	.short	0x0034
        /*0124*/ 	.byte	0x00, 0xf0, 0x11, 0x00


	//----- nvinfo : EIATTR_KPARAM_INFO
	.align		4
.L_44:
        /*0128*/ 	.byte	0x04, 0x17
        /*012a*/ 	.short	(.L_46 - .L_45)
.L_45:
        /*012c*/ 	.word	0x00000000
        /*0130*/ 	.short	0x0007
        /*0132*/ 	.short	0x0030
        /*0134*/ 	.byte	0x00, 0xf0, 0x11, 0x00


	//----- nvinfo : EIATTR_KPARAM_INFO
	.align		4
.L_46:
        /*0138*/ 	.byte	0x04, 0x17
        /*013a*/ 	.short	(.L_48 - .L_47)
.L_47:
        /*013c*/ 	.word	0x00000000
        /*0140*/ 	.short	0x0006
        /*0142*/ 	.short	0x002c
        /*0144*/ 	.byte	0x00, 0xf0, 0x11, 0x00


	//----- nvinfo : EIATTR_KPARAM_INFO
	.align		4
.L_48:
        /*0148*/ 	.byte	0x04, 0x17
        /*014a*/ 	.short	(.L_50 - .L_49)
.L_49:
        /*014c*/ 	.word	0x00000000
        /*0150*/ 	.short	0x0005
        /*0152*/ 	.short	0x0028
        /*0154*/ 	.byte	0x00, 0xf0, 0x11, 0x00


	//----- nvinfo : EIATTR_KPARAM_INFO
	.align		4
.L_50:
        /*0158*/ 	.byte	0x04, 0x17
        /*015a*/ 	.short	(.L_52 - .L_51)
.L_51:
        /*015c*/ 	.word	0x00000000
        /*0160*/ 	.short	0x0004
        /*0162*/ 	.short	0x0020
        /*0164*/ 	.byte	0x00, 0xf4, 0x21, 0x00


	//----- nvinfo : EIATTR_KPARAM_INFO
	.align		4
.L_52:
        /*0168*/ 	.byte	0x04, 0x17
        /*016a*/ 	.short	(.L_54 - .L_53)
.L_53:
        /*016c*/ 	.word	0x00000000
        /*0170*/ 	.short	0x0003
        /*0172*/ 	.short	0x0018
        /*0174*/ 	.byte	0x00, 0xf4, 0x21, 0x00


	//----- nvinfo : EIATTR_KPARAM_INFO
	.align		4
.L_54:
        /*0178*/ 	.byte	0x04, 0x17
        /*017a*/ 	.short	(.L_56 - .L_55)
.L_55:
        /*017c*/ 	.word	0x00000000
        /*0180*/ 	.short	0x0002
        /*0182*/ 	.short	0x0010
        /*0184*/ 	.byte	0x00, 0xf4, 0x21, 0x00


	//----- nvinfo : EIATTR_KPARAM_INFO
	.align		4
.L_56:
        /*0188*/ 	.byte	0x04, 0x17
        /*018a*/ 	.short	(.L_58 - .L_57)
.L_57:
        /*018c*/ 	.word	0x00000000
        /*0190*/ 	.short	0x0001
        /*0192*/ 	.short	0x0008
        /*0194*/ 	.byte	0x00, 0xf4, 0x21, 0x00


	//----- nvinfo : EIATTR_KPARAM_INFO
	.align		4
.L_58:
        /*0198*/ 	.byte	0x04, 0x17
        /*019a*/ 	.short	(.L_60 - .L_59)
.L_59:
        /*019c*/ 	.word	0x00000000
        /*01a0*/ 	.short	0x0000
        /*01a2*/ 	.short	0x0000
        /*01a4*/ 	.byte	0x00, 0xf4, 0x21, 0x00


	//----- nvinfo : EIATTR_SPARSE_MMA_MASK
	.align		4
.L_60:
        /*01a8*/ 	.byte	0x03, 0x50
        /*01aa*/ 	.short	0x0000


	//----- nvinfo : EIATTR_MAXREG_COUNT
	.align		4
        /*01ac*/ 	.byte	0x03, 0x1b
        /*01ae*/ 	.short	0x0080


	//----- nvinfo : EIATTR_NUM_BARRIERS
	.align		4
        /*01b0*/ 	.byte	0x02, 0x4c
        /*01b2*/ 	.byte	0x01
	.zero		1


	//----- nvinfo : EIATTR_ANNOTATIONS
	.align		4
        /*01b4*/ 	.byte	0x04, 0x55
        /*01b6*/ 	.short	(.L_62 - .L_61)


	//   ....[0]....
.L_61:
        /*01b8*/ 	.word	0x00000001
        /*01bc*/ 	.byte	0x30, 0x0c, 0x00, 0x00, 0x01, 0x00, 0x00, 0x00, 0x70, 0x0c, 0x00, 0x00, 0x01, 0x00, 0x00, 0x00
        /*01cc*/ 	.byte	0x10, 0x0d, 0x00, 0x00, 0x01, 0x00, 0x00, 0x00, 0x50, 0x0d, 0x00, 0x00, 0x01, 0x00, 0x00, 0x00
        /*01dc*/ 	.byte	0xc0, 0x0d, 0x00, 0x00, 0x01, 0x00, 0x00, 0x00, 0xa0, 0x0e, 0x00, 0x00, 0x01, 0x00, 0x00, 0x00
        /*01ec*/ 	.byte	0xe0, 0x0e, 0x00, 0x00, 0x01, 0x00, 0x00, 0x00, 0x30, 0x11, 0x00, 0x00, 0x01, 0x00, 0x00, 0x00
        /*01fc*/ 	.byte	0x40, 0x11, 0x00, 0x00, 0x01, 0x00, 0x00, 0x00, 0x50, 0x11, 0x00, 0x00, 0x01, 0x00, 0x00, 0x00
        /*020c*/ 	.byte	0x60, 0x11, 0x00, 0x00, 0x01, 0x00, 0x00, 0x00, 0x70, 0x11, 0x00, 0x00, 0x01, 0x00, 0x00, 0x00
        /*021c*/ 	.byte	0x80, 0x11, 0x00, 0x00, 0x01, 0x00, 0x00, 0x00, 0x90, 0x11, 0x00, 0x00, 0x01, 0x00, 0x00, 0x00
        /*022c*/ 	.byte	0xa0, 0x11, 0x00, 0x00, 0x01, 0x00, 0x00, 0x00, 0xf0, 0x13, 0x00, 0x00


	//----- nvinfo : EIATTR_MERCURY_ISA_VERSION
	.align		4
.L_62:
        /*0238*/ 	.byte	0x03, 0x5f
        /*023a*/ 	.short	0x0101


	//----- nvinfo : EIATTR_COOP_GROUP_MASK_REGIDS
	.align		4
        /*023c*/ 	.byte	0x04, 0x29
        /*023e*/ 	.short	(.L_64 - .L_63)


	//   ....[0]....
.L_63:
        /*0240*/ 	.word	0xffffffff


	//   ....[1]....
        /*0244*/ 	.word	0xffffffff


	//   ....[2]....
        /*0248*/ 	.word	0xffffffff


	//   ....[3]....
        /*024c*/ 	.word	0xffffffff


	//   ....[4]....
        /*0250*/ 	.word	0xffffffff


	//   ....[5]....
        /*0254*/ 	.word	0xffffffff


	//   ....[6]....
        /*0258*/ 	.word	0xffffffff


	//   ....[7]....
        /*025c*/ 	.word	0xffffffff


	//----- nvinfo : EIATTR_COOP_GROUP_INSTR_OFFSETS
	.align		4
.L_64:
        /*0260*/ 	.byte	0x04, 0x28
        /*0262*/ 	.short	(.L_66 - .L_65)


	//   ....[0]....
.L_65:
        /*0264*/ 	.word	0x00002b60


	//   ....[1]....
        /*0268*/ 	.word	0x00002dc0


	//   ....[2]....
        /*026c*/ 	.word	0x00003440


	//   ....[3]....
        /*0270*/ 	.word	0x000034f0


	//   ....[4]....
        /*0274*/ 	.word	0x000046f0


	//   ....[5]....
        /*0278*/ 	.word	0x00004700


	//   ....[6]....
        /*027c*/ 	.word	0x00004750


	//   ....[7]....
        /*0280*/ 	.word	0x00004770


	//----- nvinfo : EIATTR_EXIT_INSTR_OFFSETS
	.align		4
.L_66:
        /*0284*/ 	.byte	0x04, 0x1c
        /*0286*/ 	.short	(.L_68 - .L_67)


	//   ....[0]....
.L_67:
        /*0288*/ 	.word	0x00005910


	//   ....[1]....
        /*028c*/ 	.word	0x00005940


	//----- nvinfo : EIATTR_REQNTID
	.align		4
.L_68:
        /*0290*/ 	.byte	0x04, 0x10
        /*0292*/ 	.short	(.L_70 - .L_69)
.L_69:
        /*0294*/ 	.word	0x00000200
        /*0298*/ 	.word	0x00000001
        /*029c*/ 	.word	0x00000001


	//----- nvinfo : EIATTR_CBANK_PARAM_SIZE
	.align		4
.L_70:
        /*02a0*/ 	.byte	0x03, 0x19
        /*02a2*/ 	.short	0x0088


	//----- nvinfo : EIATTR_PARAM_CBANK
	.align		4
        /*02a4*/ 	.byte	0x04, 0x0a
        /*02a6*/ 	.short	(.L_72 - .L_71)
	.align		4
.L_71:
        /*02a8*/ 	.word	index@(.nv.constant0.attn_fwd)
        /*02ac*/ 	.short	0x0210
        /*02ae*/ 	.short	0x0088


	//----- nvinfo : EIATTR_SW_WAR
	.align		4
.L_72:
        /*02b0*/ 	.byte	0x04, 0x36
        /*02b2*/ 	.short	(.L_74 - .L_73)
.L_73:
        /*02b4*/ 	.word	0x00000008
.L_74:


//--------------------- .nv.callgraph             --------------------------
	.section	.nv.callgraph,"",@"SHT_CUDA_CALLGRAPH"
	.align	4
	.sectionentsize	8
	.align		4
        /*0000*/ 	.word	0x00000000
	.align		4
        /*0004*/ 	.word	0xffffffff
	.align		4
        /*0008*/ 	.word	0x00000000
	.align		4
        /*000c*/ 	.word	0xfffffffe
	.align		4
        /*0010*/ 	.word	0x00000000
	.align		4
        /*0014*/ 	.word	0xfffffffd
	.align		4
        /*0018*/ 	.word	0x00000000
	.align		4
        /*001c*/ 	.word	0xfffffffc


//--------------------- .nv.constant4             --------------------------
	.section	.nv.constant4,"a",@progbits
	.align	8
	.align		8
.nv.constant4:
        /*0000*/ 	.dword	_$_str


//--------------------- .text.attn_fwd            --------------------------
	.section	.text.attn_fwd,"ax",@progbits
	.align	128
        .global         attn_fwd
        .type           attn_fwd,@function
        .size           attn_fwd,(.L_x_3 - attn_fwd)
        .other          attn_fwd,@"STO_CUDA_ENTRY STV_DEFAULT"
attn_fwd:
.text.attn_fwd:
[----:B------:R-:W0:Y:S01]  /*0000*/  LDC R1, c[0x0][0x28] ;  /* 0x00000a00ff017b82 */ /* 0x000e220000000800 */
[----:B------:R-:W1:Y:S07]  /*0010*/  S2R R104, SR_TID.X ;  /* 0x0000000000687919 */ /* 0x000e6e0000002100 */
[----:B------:R-:W2:Y:S01]  /*0020*/  S2UR UR20, SR_CTAID.Y ;  /* 0x00000000001479c3 */ /* 0x000ea20000002600 */
[----:B------:R-:W-:Y:S01]  /*0030*/  ULDC.64 UR4, c[0x0][0x240] ;  /* 0x0000900000047ab9 */ /* 0x000fe20000000a00 */
[----:B------:R-:W-:Y:S01]  /*0040*/  ULDC.64 UR32, c[0x0][0x208] ;  /* 0x0000820000207ab9 */ /* 0x000fe20000000a00 */
[----:B------:R-:W3:Y:S01]  /*0050*/  S2R R0, SR_CTAID.X ;  /* 0x0000000000007919 */ /* 0x000ee20000002500 */
[----:B0-----:R-:W-:-:S04]  /*0060*/  VIADD R1, R1, 0xffffffc0 ;  /* 0xffffffc001017836 */ /* 0x001fc80000000000 */
[----:B------:R-:W0:Y:S08]  /*0070*/  LDC R31, c[0x0][0x248] ;  /* 0x00009200ff1f7b82 */ /* 0x000e300000000800 */
[----:B------:R-:W4:Y:S01]  /*0080*/  LDC.64 R28, c[0x0][0x210] ;  /* 0x00008400ff1c7b82 */ /* 0x000f220000000a00 */
[----:B--2---:R-:W-:-:S04]  /*0090*/  UIMAD UR4, UR20, UR4, URZ ;  /* 0x00000004140472a4 */ /* 0x004fc8000f8e023f */
[----:B------:R-:W-:Y:S01]  /*00a0*/  USHF.L.U32 UR6, UR4, 0x1, URZ ;  /* 0x0000000104067899 */ /* 0x000fe2000800063f */
[----:B-1----:R-:W-:Y:S02]  /*00b0*/  SHF.R.U32.HI R2, RZ, 0x8, R104 ;  /* 0x00000008ff027819 */ /* 0x002fe40000011668 */
[----:B---3--:R-:W-:Y:S02]  /*00c0*/  PRMT R3, R104, 0x6540, R0 ;  /* 0x0000654068037816 */ /* 0x008fe40000000000 */
[----:B------:R-:W-:-:S03]  /*00d0*/  SGXT.U32 R2, R2, 0x1 ;  /* 0x000000010202781a */ /* 0x000fc60000000000 */
[----:B------:R-:W-:Y:S01]  /*00e0*/  IMAD R0, R3, UR5, RZ ;  /* 0x0000000503007c24 */ /* 0x000fe2000f8e02ff */
[----:B------:R-:W-:Y:S01]  /*00f0*/  UIMAD.WIDE UR4, UR4, 0x2, URZ ;  /* 0x00000002040478a5 */ /* 0x000fe2000f8e023f */
[----:B0-----:R-:W-:Y:S02]  /*0100*/  IMAD R5, R2, R31, RZ ;  /* 0x0000001f02057224 */ /* 0x001fe400078e02ff */
[C---:B------:R-:W-:Y:S02]  /*0110*/  IMAD.SHL.U32 R3, R0.reuse, 0x2, RZ ;  /* 0x0000000200037824 */ /* 0x040fe400078e00ff */
[----:B------:R-:W-:-:S03]  /*0120*/  IMAD.HI R0, R0, 0x2, RZ ;  /* 0x0000000200007827 */ /* 0x000fc600078e02ff */
[----:B----4-:R-:W-:Y:S01]  /*0130*/  IADD3 R27, P0, P1, R3, UR6, R28 ;  /* 0x00000006031b7c10 */ /* 0x010fe2000f91e01c */
[----:B------:R-:W-:-:S03]  /*0140*/  IMAD R6, R31, 0x2, R5 ;  /* 0x000000021f067824 */ /* 0x000fc600078e0205 */
[----:B------:R-:W-:Y:S01]  /*0150*/  IADD3.X R29, R0, UR5, R29, P0, P1 ;  /* 0x00000005001d7c10 */ /* 0x000fe200087e241d */
[----:B------:R-:W-:Y:S01]  /*0160*/  IMAD R0, R31, 0x2, R6 ;  /* 0x000000021f007824 */ /* 0x000fe200078e0206 */
[-C--:B------:R-:W-:Y:S02]  /*0170*/  LEA R2, P0, R5, R27.reuse, 0x1 ;  /* 0x0000001b05027211 */ /* 0x080fe400078008ff */
[C---:B------:R-:W-:Y:S01]  /*0180*/  LEA R4, P1, R6.reuse, R27, 0x1 ;  /* 0x0000001b06047211 */ /* 0x040fe200078208ff */
[----:B------:R-:W-:Y:S01]  /*0190*/  IMAD R9, R31, 0x2, R0 ;  /* 0x000000021f097824 */ /* 0x000fe200078e0200 */
[-C--:B------:R-:W-:Y:S02]  /*01a0*/  LEA.HI.X.SX32 R3, R5, R29.reuse, 0x1, P0 ;  /* 0x0000001d05037211 */ /* 0x080fe400000f0eff */
[----:B------:R-:W-:Y:S02]  /*01b0*/  LEA.HI.X.SX32 R5, R6, R29, 0x1, P1 ;  /* 0x0000001d06057211 */ /* 0x000fe400008f0eff */
[C---:B------:R-:W-:Y:S01]  /*01c0*/  LEA R6, P0, R0.reuse, R27, 0x1 ;  /* 0x0000001b00067211 */ /* 0x040fe200078008ff */
[----:B------:R0:W2:Y:S03]  /*01d0*/  LDG.E.U16 R18, desc[UR32][R2.64] ;  /* 0x0000002002127981 */ /* 0x0000a6000c1e1500 */
[----:B------:R-:W-:Y:S01]  /*01e0*/  LEA.HI.X.SX32 R7, R0, R29, 0x1, P0 ;  /* 0x0000001d00077211 */ /* 0x000fe200000f0eff */
[----:B------:R-:W-:Y:S01]  /*01f0*/  IMAD R0, R31, 0x2, R9 ;  /* 0x000000021f007824 */ /* 0x000fe200078e0209 */
[-C--:B------:R-:W-:Y:S01]  /*0200*/  LEA R8, P0, R9, R27.reuse, 0x1 ;  /* 0x0000001b09087211 */ /* 0x080fe200078008ff */
[----:B------:R1:W3:Y:S02]  /*0210*/  LDG.E.U16 R19, desc[UR32][R4.64] ;  /* 0x0000002004137981 */ /* 0x0002e4000c1e1500 */
[----:B------:R-:W-:Y:S01]  /*0220*/  IMAD R12, R31, 0x2, R0 ;  /* 0x000000021f0c7824 */ /* 0x000fe200078e0200 */
[----:B------:R-:W-:Y:S01]  /*0230*/  LEA R10, P1, R0, R27, 0x1 ;  /* 0x0000001b000a7211 */ /* 0x000fe200078208ff */
[----:B------:R4:W5:Y:S01]  /*0240*/  LDG.E.U16 R20, desc[UR32][R6.64] ;  /* 0x0000002006147981 */ /* 0x000962000c1e1500 */
[----:B------:R-:W-:-:S02]  /*0250*/  LEA.HI.X.SX32 R9, R9, R29, 0x1, P0 ;  /* 0x0000001d09097211 */ /* 0x000fc400000f0eff */
[----:B------:R-:W-:Y:S01]  /*0260*/  LEA.HI.X.SX32 R11, R0, R29, 0x1, P1 ;  /* 0x0000001d000b7211 */ /* 0x000fe200008f0eff */
[C---:B------:R-:W-:Y:S01]  /*0270*/  IMAD R0, R31.reuse, 0x2, R12 ;  /* 0x000000021f007824 */ /* 0x040fe200078e020c */
[C---:B0-----:R-:W-:Y:S01]  /*0280*/  LEA R2, P0, R12.reuse, R27, 0x1 ;  /* 0x0000001b0c027211 */ /* 0x041fe200078008ff */
[----:B------:R-:W5:Y:S02]  /*0290*/  LDG.E.U16 R21, desc[UR32][R8.64] ;  /* 0x0000002008157981 */ /* 0x000f64000c1e1500 */
[C---:B------:R-:W-:Y:S01]  /*02a0*/  IMAD R13, R31.reuse, 0x2, R0 ;  /* 0x000000021f0d7824 */ /* 0x040fe200078e0200 */
[----:B------:R-:W-:Y:S01]  /*02b0*/  LEA.HI.X.SX32 R3, R12, R29, 0x1, P0 ;  /* 0x0000001d0c037211 */ /* 0x000fe200000f0eff */
[----:B------:R0:W3:Y:S01]  /*02c0*/  LDG.E.U16 R22, desc[UR32][R10.64] ;  /* 0x000000200a167981 */ /* 0x0000e2000c1e1500 */
[C---:B-1----:R-:W-:Y:S01]  /*02d0*/  LEA R4, P0, R0.reuse, R27, 0x1 ;  /* 0x0000001b00047211 */ /* 0x042fe200078008ff */
[C---:B------:R-:W-:Y:S02]  /*02e0*/  IMAD R12, R31.reuse, 0x2, R13 ;  /* 0x000000021f0c7824 */ /* 0x040fe400078e020d */
[----:B------:R-:W5:Y:S01]  /*02f0*/  LDG.E.U16 R23, desc[UR32][R2.64] ;  /* 0x0000002002177981 */ /* 0x000f62000c1e1500 */
[----:B------:R-:W-:Y:S01]  /*0300*/  LEA.HI.X.SX32 R5, R0, R29, 0x1, P0 ;  /* 0x0000001d00057211 */ /* 0x000fe200000f0eff */
[----:B------:R-:W-:Y:S01]  /*0310*/  IMAD R0, R31, 0x2, R12 ;  /* 0x000000021f007824 */ /* 0x000fe200078e020c */
[----:B----4-:R-:W-:-:S03]  /*0320*/  LEA R6, P0, R13, R27, 0x1 ;  /* 0x0000001b0d067211 */ /* 0x010fc600078008ff */
[----:B------:R-:W-:Y:S01]  /*0330*/  IMAD R16, R31, 0x2, R0 ;  /* 0x000000021f107824 */ /* 0x000fe200078e0200 */
[----:B------:R-:W-:Y:S01]  /*0340*/  LEA.HI.X.SX32 R7, R13, R29, 0x1, P0 ;  /* 0x0000001d0d077211 */ /* 0x000fe200000f0eff */
[----:B------:R1:W4:Y:S02]  /*0350*/  LDG.E.U16 R24, desc[UR32][R4.64] ;  /* 0x0000002004187981 */ /* 0x000324000c1e1500 */
[C---:B------:R-:W-:Y:S01]  /*0360*/  IMAD R17, R31.reuse, 0x2, R16 ;  /* 0x000000021f117824 */ /* 0x040fe200078e0210 */
[C---:B0-----:R-:W-:Y:S01]  /*0370*/  LEA R10, P0, R0.reuse, R27, 0x1 ;  /* 0x0000001b000a7211 */ /* 0x041fe200078008ff */
[----:B------:R0:W4:Y:S02]  /*0380*/  LDG.E.U16 R25, desc[UR32][R6.64] ;  /* 0x0000002006197981 */ /* 0x000124000c1e1500 */
[C---:B------:R-:W-:Y:S01]  /*0390*/  IMAD R13, R31.reuse, 0x2, R17 ;  /* 0x000000021f0d7824 */ /* 0x040fe200078e0211 */
[----:B------:R-:W-:Y:S02]  /*03a0*/  LEA.HI.X.SX32 R11, R0, R29, 0x1, P0 ;  /* 0x0000001d000b7211 */ /* 0x000fe400000f0eff */
[----:B------:R-:W-:Y:S01]  /*03b0*/  LEA R8, P1, R12, R27, 0x1 ;  /* 0x0000001b0c087211 */ /* 0x000fe200078208ff */
[----:B------:R-:W-:-:S02]  /*03c0*/  IMAD R0, R31, 0x2, R13 ;  /* 0x000000021f007824 */ /* 0x000fc400078e020d */
[----:B------:R-:W4:Y:S01]  /*03d0*/  LDG.E.U16 R10, desc[UR32][R10.64] ;  /* 0x000000200a0a7981 */ /* 0x000f22000c1e1500 */
[----:B------:R-:W-:Y:S01]  /*03e0*/  LEA.HI.X.SX32 R9, R12, R29, 0x1, P1 ;  /* 0x0000001d0c097211 */ /* 0x000fe200008f0eff */
[----:B-1----:R-:W-:Y:S01]  /*03f0*/  IMAD R5, R31, 0x2, R0 ;  /* 0x000000021f057824 */ /* 0x002fe200078e0200 */
[CC--:B------:R-:W-:Y:S02]  /*0400*/  LEA R14, P1, R0.reuse, R27.reuse, 0x1 ;  /* 0x0000001b000e7211 */ /* 0x0c0fe400078208ff */
[----:B------:R-:W-:Y:S01]  /*0410*/  LEA R12, P0, R13, R27, 0x1 ;  /* 0x0000001b0d0c7211 */ /* 0x000fe200078008ff */
[----:B------:R1:W5:Y:S01]  /*0420*/  LDG.E.U16 R26, desc[UR32][R8.64] ;  /* 0x00000020081a7981 */ /* 0x000362000c1e1500 */
[-C--:B------:R-:W-:Y:S01]  /*0430*/  LEA.HI.X.SX32 R15, R0, R29.reuse, 0x1, P1 ;  /* 0x0000001d000f7211 */ /* 0x080fe200008f0eff */
[----:B------:R-:W-:Y:S01]  /*0440*/  IMAD R0, R31, 0x2, R5 ;  /* 0x000000021f007824 */ /* 0x000fe200078e0205 */
[----:B------:R-:W-:Y:S02]  /*0450*/  LEA.HI.X.SX32 R13, R13, R29, 0x1, P0 ;  /* 0x0000001d0d0d7211 */ /* 0x000fe400000f0eff */
[-C--:B0-----:R-:W-:Y:S01]  /*0460*/  LEA R6, P1, R5, R27.reuse, 0x1 ;  /* 0x0000001b05067211 */ /* 0x081fe200078208ff */
[----:B------:R-:W4:Y:S01]  /*0470*/  LDG.E.U16 R14, desc[UR32][R14.64] ;  /* 0x000000200e0e7981 */ /* 0x000f22000c1e1500 */
[----:B------:R-:W-:-:S02]  /*0480*/  LEA R2, P0, R16, R27, 0x1 ;  /* 0x0000001b10027211 */ /* 0x000fc400078008ff */
[-C--:B------:R-:W-:Y:S01]  /*0490*/  LEA.HI.X.SX32 R7, R5, R29.reuse, 0x1, P1 ;  /* 0x0000001d05077211 */ /* 0x080fe200008f0eff */
[----:B------:R0:W4:Y:S01]  /*04a0*/  LDG.E.U16 R12, desc[UR32][R12.64] ;  /* 0x000000200c0c7981 */ /* 0x000122000c1e1500 */
[----:B------:R-:W-:Y:S02]  /*04b0*/  LEA.HI.X.SX32 R3, R16, R29, 0x1, P0 ;  /* 0x0000001d10037211 */ /* 0x000fe400000f0eff */
[CC--:B-1----:R-:W-:Y:S01]  /*04c0*/  LEA R8, P1, R0.reuse, R27.reuse, 0x1 ;  /* 0x0000001b00087211 */ /* 0x0c2fe200078208ff */
[----:B------:R-:W4:Y:S01]  /*04d0*/  LDG.E.U16 R6, desc[UR32][R6.64] ;  /* 0x0000002006067981 */ /* 0x000f22000c1e1500 */
[C---:B------:R-:W-:Y:S02]  /*04e0*/  LEA R4, P0, R17.reuse, R27, 0x1 ;  /* 0x0000001b11047211 */ /* 0x040fe400078008ff */
[-C--:B------:R-:W-:Y:S01]  /*04f0*/  LEA.HI.X.SX32 R9, R0, R29.reuse, 0x1, P1 ;  /* 0x0000001d00097211 */ /* 0x080fe200008f0eff */
[----:B------:R1:W4:Y:S01]  /*0500*/  LDG.E.U16 R2, desc[UR32][R2.64] ;  /* 0x0000002002027981 */ /* 0x000322000c1e1500 */
[----:B------:R-:W-:-:S04]  /*0510*/  LEA.HI.X.SX32 R5, R17, R29, 0x1, P0 ;  /* 0x0000001d11057211 */ /* 0x000fc800000f0eff */
[----:B------:R-:W4:Y:S04]  /*0520*/  LDG.E.U16 R9, desc[UR32][R8.64] ;  /* 0x0000002008097981 */ /* 0x000f28000c1e1500 */
[----:B------:R1:W4:Y:S01]  /*0530*/  LDG.E.U16 R4, desc[UR32][R4.64] ;  /* 0x0000002004047981 */ /* 0x000322000c1e1500 */
[----:B------:R-:W0:Y:S01]  /*0540*/  S2UR UR4, SR_CgaCtaId ;  /* 0x00000000000479c3 */ /* 0x000e220000008800 */
[----:B------:R-:W-:Y:S02]  /*0550*/  UMOV UR21, 0x400 ;  /* 0x0000040000157882 */ /* 0x000fe40000000000 */
[----:B0-----:R-:W-:-:S05]  /*0560*/  ULEA UR21, UR4, UR21, 0x18 ;  /* 0x0000001504157291 */ /* 0x001fca000f8ec03f */
[----:B------:R-:W0:Y:S01]  /*0570*/  S2UR UR4, SR_CTAID.X ;  /* 0x00000000000479c3 */ /* 0x000e220000002500 */
[C---:B------:R-:W-:Y:S01]  /*0580*/  IMAD.SHL.U32 R0, R104.reuse, 0x2, RZ ;  /* 0x0000000268007824 */ /* 0x040fe200078e00ff */
[----:B------:R-:W-:Y:S02]  /*0590*/  LOP3.LUT R11, R104, 0xc0, RZ, 0xc0, !PT ;  /* 0x000000c0680b7812 */ /* 0x000fe400078ec0ff */
[----:B------:R-:W-:Y:S02]  /*05a0*/  SHF.R.S32.HI R13, RZ, 0x8, R104 ;  /* 0x00000008ff0d7819 */ /* 0x000fe40000011468 */
[----:B------:R-:W-:Y:S02]  /*05b0*/  LOP3.LUT R16, R0, 0x7e, RZ, 0xc0, !PT ;  /* 0x0000007e00107812 */ /* 0x000fe400078ec0ff */
[----:B------:R-:W-:-:S03]  /*05c0*/  SGXT R0, R13, 0x1 ;  /* 0x000000010d00781a */ /* 0x000fc60000000200 */
[----:B-1----:R-:W-:Y:S01]  /*05d0*/  IMAD R3, R11, 0x40, R16 ;  /* 0x000000400b037824 */ /* 0x002fe200078e0210 */
[----:B0-----:R-:W-:-:S04]  /*05e0*/  USHF.L.U32 UR4, UR4, 0x8, URZ ;  /* 0x0000000804047899 */ /* 0x001fc8000800063f */
[----:B------:R-:W-:-:S04]  /*05f0*/  UIADD3 UR36, UR4, 0x100, URZ ;  /* 0x0000010004247890 */ /* 0x000fc8000fffe03f */
[----:B------:R-:W-:Y:S01]  /*0600*/  UISETP.GE.AND UP0, UPT, UR36, 0x1, UPT ;  /* 0x000000012400788c */ /* 0x000fe2000bf06270 */
[----:B------:R-:W-:-:S05]  /*0610*/  LOP3.LUT R3, R3, 0x90, R0, 0x78, !PT ;  /* 0x0000009003037812 */ /* 0x000fca00078e7800 */
[----:B------:R-:W-:Y:S02]  /*0620*/  PLOP3.LUT P0, PT, PT, PT, UP0, 0x80, 0x0 ;  /* 0x000000000000781c */ /* 0x000fe40003f0f008 */
[C---:B------:R-:W-:Y:S02]  /*0630*/  LOP3.LUT R0, R3.reuse, 0x20, RZ, 0x3c, !PT ;  /* 0x0000002003007812 */ /* 0x040fe400078e3cff */
[C---:B------:R-:W-:Y:S02]  /*0640*/  LOP3.LUT R5, R3.reuse, 0x40, RZ, 0x3c, !PT ;  /* 0x0000004003057812 */ /* 0x040fe400078e3cff */
[----:B------:R-:W-:Y:S01]  /*0650*/  LOP3.LUT R28, R3, 0x60, RZ, 0x3c, !PT ;  /* 0x00000060031c7812 */ /* 0x000fe200078e3cff */
[----:B------:R-:W-:Y:S01]  /*0660*/  IMAD.MOV.U32 R73, RZ, RZ, -0x800000 ;  /* 0xff800000ff497424 */ /* 0x000fe200078e00ff */
[----:B------:R-:W-:Y:S01]  /*0670*/  CS2R R88, SRZ ;  /* 0x0000000000587805 */ /* 0x000fe2000001ff00 */
[----:B------:R-:W-:Y:S01]  /*0680*/  IMAD.MOV.U32 R8, RZ, RZ, 0x3f800000 ;  /* 0x3f800000ff087424 */ /* 0x000fe200078e00ff */
[----:B------:R-:W-:Y:S01]  /*0690*/  CS2R R90, SRZ ;  /* 0x00000000005a7805 */ /* 0x000fe2000001ff00 */
[----:B------:R-:W-:Y:S01]  /*06a0*/  IMAD.MOV.U32 R7, RZ, RZ, 0x3f800000 ;  /* 0x3f800000ff077424 */ /* 0x000fe200078e00ff */
[----:B------:R-:W-:Y:S01]  /*06b0*/  CS2R R92, SRZ ;  /* 0x00000000005c7805 */ /* 0x000fe2000001ff00 */
[----:B------:R-:W-:Y:S01]  /*06c0*/  IMAD.MOV.U32 R52, RZ, RZ, -0x800000 ;  /* 0xff800000ff347424 */ /* 0x000fe200078e00ff */
[----:B------:R-:W-:-:S02]  /*06d0*/  CS2R R94, SRZ ;  /* 0x00000000005e7805 */ /* 0x000fc4000001ff00 */
[----:B------:R-:W-:Y:S02]  /*06e0*/  CS2R R96, SRZ ;  /* 0x0000000000607805 */ /* 0x000fe4000001ff00 */
[----:B------:R-:W-:Y:S02]  /*06f0*/  CS2R R98, SRZ ;  /* 0x0000000000627805 */ /* 0x000fe4000001ff00 */
[----:B------:R-:W-:Y:S02]  /*0700*/  CS2R R100, SRZ ;  /* 0x0000000000647805 */ /* 0x000fe4000001ff00 */
[----:B------:R-:W-:Y:S01]  /*0710*/  CS2R R102, SRZ ;  /* 0x0000000000667805 */ /* 0x000fe2000001ff00 */
[----:B--2---:R-:W-:Y:S04]  /*0720*/  STS.U16 [R3+UR21], R18 ;  /* 0x0000001203007988 */ /* 0x004fe80008000415 */
[----:B---3--:R-:W-:Y:S04]  /*0730*/  STS.U16 [R3+UR21+0x400], R22 ;  /* 0x0004001603007988 */ /* 0x008fe80008000415 */
[----:B-----5:R-:W-:Y:S04]  /*0740*/  STS.U16 [R3+UR21+0x800], R26 ;  /* 0x0008001a03007988 */ /* 0x020fe80008000415 */
[----:B----4-:R-:W-:Y:S04]  /*0750*/  STS.U16 [R3+UR21+0xc00], R12 ;  /* 0x000c000c03007988 */ /* 0x010fe80008000415 */
[----:B------:R-:W-:Y:S04]  /*0760*/  STS.U16 [R0+UR21+0x100], R19 ;  /* 0x0001001300007988 */ /* 0x000fe80008000415 */
[----:B------:R-:W-:Y:S04]  /*0770*/  STS.U16 [R0+UR21+0x500], R23 ;  /* 0x0005001700007988 */ /* 0x000fe80008000415 */
[----:B------:R-:W-:Y:S04]  /*0780*/  STS.U16 [R0+UR21+0x900], R10 ;  /* 0x0009000a00007988 */ /* 0x000fe80008000415 */
[----:B------:R0:W-:Y:S04]  /*0790*/  STS.U16 [R0+UR21+0xd00], R14 ;  /* 0x000d000e00007988 */ /* 0x0001e80008000415 */
[----:B------:R1:W-:Y:S04]  /*07a0*/  STS.U16 [R5+UR21+0x200], R20 ;  /* 0x0002001405007988 */ /* 0x0003e80008000415 */
[----:B------:R1:W-:Y:S04]  /*07b0*/  STS.U16 [R5+UR21+0x600], R24 ;  /* 0x0006001805007988 */ /* 0x0003e80008000415 */
[----:B------:R1:W-:Y:S04]  /*07c0*/  STS.U16 [R5+UR21+0xa00], R2 ;  /* 0x000a000205007988 */ /* 0x0003e80008000415 */
[----:B------:R1:W-:Y:S01]  /*07d0*/  STS.U16 [R5+UR21+0xe00], R6 ;  /* 0x000e000605007988 */ /* 0x0003e20008000415 */
[----:B0-----:R-:W-:-:S03]  /*07e0*/  LOP3.LUT R0, R104, 0x1ff, RZ, 0xc0, !PT ;  /* 0x000001ff68007812 */ /* 0x001fc600078ec0ff */
[----:B------:R1:W-:Y:S04]  /*07f0*/  STS.U16 [R28+UR21+0x300], R21 ;  /* 0x000300151c007988 */ /* 0x0003e80008000415 */
[----:B------:R1:W-:Y:S04]  /*0800*/  STS.U16 [R28+UR21+0x700], R25 ;  /* 0x000700191c007988 */ /* 0x0003e80008000415 */
[----:B------:R1:W-:Y:S04]  /*0810*/  STS.U16 [R28+UR21+0xb00], R4 ;  /* 0x000b00041c007988 */ /* 0x0003e80008000415 */
[----:B------:R1:W-:Y:S01]  /*0820*/  STS.U16 [R28+UR21+0xf00], R9 ;  /* 0x000f00091c007988 */ /* 0x0003e20008000415 */
[----:B------:R-:W-:Y:S05]  /*0830*/  @!P0 BRA `(.L_x_0) ;  /* 0x0000004000048947 */ /* 0x000fea0003800000 */
[----:B-1----:R-:W-:Y:S01]  /*0840*/  LOP3.LUT R2, R104, 0x180, RZ, 0xc0, !PT ;  /* 0x0000018068027812 */ /* 0x002fe200078ec0ff */
[----:B------:R-:W-:Y:S01]  /*0850*/  ULDC.64 UR16, c[0x0][0x250] ;  /* 0x0000940000107ab9 */ /* 0x000fe20000000a00 */
[----:B------:R-:W-:Y:S01]  /*0860*/  LOP3.LUT R3, R16, 0x180, R104, 0xf8, !PT ;  /* 0x0000018010037812 */ /* 0x000fe200078ef868 */
[----:B------:R-:W-:Y:S01]  /*0870*/  IMAD.SHL.U32 R4, R0, 0x2, RZ ;  /* 0x0000000200047824 */ /* 0x000fe200078e00ff */
[----:B------:R-:W-:Y:S01]  /*0880*/  SHF.R.U32.HI R2, RZ, 0x3, R2 ;  /* 0x00000003ff027819 */ /* 0x000fe20000011602 */
[----:B------:R-:W-:Y:S01]  /*0890*/  UIMAD UR16, UR20, UR16, URZ ;  /* 0x00000010141072a4 */ /* 0x000fe2000f8e023f */
[C---:B------:R-:W-:Y:S01]  /*08a0*/  LOP3.LUT R0, R104.reuse, 0x1e0, RZ, 0xc0, !PT ;  /* 0x000001e068007812 */ /* 0x040fe200078ec0ff */
[----:B------:R-:W-:Y:S01]  /*08b0*/  ULDC UR5, c[0x0][0x258] ;  /* 0x0000960000057ab9 */ /* 0x000fe20000000800 */
[----:B------:R-:W-:Y:S01]  /*08c0*/  LOP3.LUT R7, R3, R2, RZ, 0x3c, !PT ;  /* 0x0000000203077212 */ /* 0x000fe200078e3cff */
[C---:B------:R-:W-:Y:S01]  /*08d0*/  IMAD.SHL.U32 R6, R104.reuse, 0x40, RZ ;  /* 0x0000004068067824 */ /* 0x040fe200078e00ff */
[----:B------:R-:W-:Y:S01]  /*08e0*/  LOP3.LUT R2, R104, 0x1f, RZ, 0xc0, !PT ;  /* 0x0000001f68027812 */ /* 0x000fe200078ec0ff */
[----:B------:R-:W0:Y:S01]  /*08f0*/  LDC R17, c[0x0][0x268] ;  /* 0x00009a00ff117b82 */ /* 0x000e220000000800 */
[----:B------:R-:W-:Y:S01]  /*0900*/  SHF.R.U32.HI R3, RZ, 0x2, R104 ;  /* 0x00000002ff037819 */ /* 0x000fe20000011668 */
[----:B------:R-:W-:Y:S01]  /*0910*/  ULDC.64 UR24, c[0x0][0x260] ;  /* 0x0000980000187ab9 */ /* 0x000fe20000000a00 */
[----:B------:R-:W-:Y:S01]  /*0920*/  SHF.R.U32.HI R11, RZ, 0x2, R11 ;  /* 0x00000002ff0b7819 */ /* 0x000fe2000001160b */
[----:B------:R-:W-:Y:S01]  /*0930*/  IMAD R5, R2, UR5, RZ ;  /* 0x0000000502057c24 */ /* 0x000fe2000f8e02ff */
[----:B------:R-:W-:Y:S01]  /*0940*/  USHF.L.U32 UR5, UR16, 0x1, URZ ;  /* 0x0000000110057899 */ /* 0x000fe2000800063f */
[----:B------:R-:W-:Y:S01]  /*0950*/  SHF.R.U32.HI R0, RZ, 0x1, R0 ;  /* 0x00000001ff007819 */ /* 0x000fe20000011600 */
[----:B------:R-:W-:Y:S01]  /*0960*/  UIMAD UR24, UR20, UR24, URZ ;  /* 0x00000018141872a4 */ /* 0x000fe2000f8e023f */
[----:B------:R-:W-:Y:S01]  /*0970*/  SGXT.U32 R3, R3, 0x3 ;  /* 0x000000030303781a */ /* 0x000fe20000000000 */
[----:B------:R-:W-:Y:S01]  /*0980*/  ULDC.64 UR6, c[0x0][0x218] ;  /* 0x0000860000067ab9 */ /* 0x000fe20000000a00 */
[----:B------:R-:W-:Y:S01]  /*0990*/  LOP3.LUT R2, R4, R11, RZ, 0x3c, !PT ;  /* 0x0000000b04027212 */ /* 0x000fe200078e3cff */
[----:B------:R-:W-:Y:S01]  /*09a0*/  IMAD.U32 R125, RZ, RZ, UR5 ;  /* 0x00000005ff7d7e24 */ /* 0x000fe2000f8e00ff */
[----:B------:R-:W-:Y:S01]  /*09b0*/  LOP3.LUT R3, R0, UR4, R3, 0xfe, !PT ;  /* 0x0000000400037c12 */ /* 0x000fe2000f8efe03 */
[----:B------:R-:W-:Y:S01]  /*09c0*/  IMAD.SHL.U32 R0, R5, 0x2, RZ ;  /* 0x0000000205007824 */ /* 0x000fe200078e00ff */
[----:B------:R-:W-:Y:S01]  /*09d0*/  LOP3.LUT R4, R7, 0x1000, R6, 0xf8, !PT ;  /* 0x0000100007047812 */ /* 0x000fe200078ef806 */
[----:B------:R-:W-:Y:S01]  /*09e0*/  UIMAD.WIDE UR4, UR16, 0x2, URZ ;  /* 0x00000002100478a5 */ /* 0x000fe2000f8e023f */
[----:B------:R-:W-:Y:S01]  /*09f0*/  LOP3.LUT R6, R104, 0x7f, RZ, 0xc0, !PT ;  /* 0x0000007f68067812 */ /* 0x000fe200078ec0ff */
[----:B------:R-:W-:Y:S01]  /*0a00*/  IMAD.HI R5, R5, 0x2, RZ ;  /* 0x0000000205057827 */ /* 0x000fe200078e02ff */
[--C-:B------:R-:W-:Y:S01]  /*0a10*/  SHF.R.U32.HI R8, RZ, 0x5, R104.reuse ;  /* 0x00000005ff087819 */ /* 0x100fe20000011668 */
[----:B------:R-:W-:Y:S01]  /*0a20*/  ULDC.64 UR8, c[0x0][0x220] ;  /* 0x0000880000087ab9 */ /* 0x000fe20000000a00 */
[----:B------:R-:W-:Y:S01]  /*0a30*/  IADD3 R125, P0, P1, R0, UR6, R125 ;  /* 0x00000006007d7c10 */ /* 0x000fe2000f91e07d */
[----:B------:R-:W-:Y:S01]  /*0a40*/  IMAD R7, R6, UR25, RZ ;  /* 0x0000001906077c24 */ /* 0x000fe2000f8e02ff */
[----:B------:R-:W-:Y:S01]  /*0a50*/  USHF.L.U32 UR6, UR24, 0x1, URZ ;  /* 0x0000000118067899 */ /* 0x000fe2000800063f */
[--C-:B------:R-:W-:Y:S01]  /*0a60*/  SHF.R.U32.HI R6, RZ, 0x5, R104.reuse ;  /* 0x00000005ff067819 */ /* 0x100fe20000011668 */
[----:B------:R-:W-:Y:S01]  /*0a70*/  IMAD.U32 R12, RZ, RZ, UR17 ;  /* 0x00000011ff0c7e24 */ /* 0x000fe2000f8e00ff */
[----:B------:R-:W-:Y:S01]  /*0a80*/  R2UR UR37, R8 ;  /* 0x00000000082572ca */ /* 0x000fe200000e0000 */
[----:B------:R-:W-:Y:S01]  /*0a90*/  IMAD.U32 R8, RZ, RZ, UR5 ;  /* 0x00000005ff087e24 */ /* 0x000fe2000f8e00ff */
[----:B------:R-:W-:Y:S01]  /*0aa0*/  SGXT.U32 R6, R6, 0x4 ;  /* 0x000000040606781a */ /* 0x000fe20000000000 */
[----:B------:R-:W-:Y:S01]  /*0ab0*/  IMAD.SHL.U32 R0, R7, 0x2, RZ ;  /* 0x0000000207007824 */ /* 0x000fe200078e00ff */
[----:B------:R-:W-:Y:S01]  /*0ac0*/  SHF.R.U32.HI R9, RZ, 0x7, R104 ;  /* 0x00000007ff097819 */ /* 0x000fe20000011668 */
[----:B------:R-:W-:Y:S01]  /*0ad0*/  IMAD.U32 R23, RZ, RZ, UR6 ;  /* 0x00000006ff177e24 */ /* 0x000fe2000f8e00ff */
[----:B------:R-:W-:Y:S01]  /*0ae0*/  IADD3.X R15, R5, UR7, R8, P0, P1 ;  /* 0x00000007050f7c10 */ /* 0x000fe200087e2408 */
[----:B------:R-:W-:Y:S01]  /*0af0*/  UIMAD.WIDE UR4, UR24, 0x2, URZ ;  /* 0x00000002180478a5 */ /* 0x000fe2000f8e023f */
[----:B------:R-:W-:Y:S01]  /*0b00*/  IMAD R6, R6, UR17, RZ ;  /* 0x0000001106067c24 */ /* 0x000fe2000f8e02ff */
[----:B------:R-:W-:Y:S01]  /*0b10*/  UIADD3 UR4, UR21, 0x4000, URZ ;  /* 0x0000400015047890 */ /* 0x000fe2000fffe03f */
[----:B------:R-:W-:Y:S01]  /*0b20*/  IMAD.U32 R5, RZ, RZ, UR17 ;  /* 0x00000011ff057e24 */ /* 0x000fe2000f8e00ff */
[----:B------:R-:W-:Y:S01]  /*0b30*/  IADD3 R23, P2, P3, R0, UR8, R23 ;  /* 0x0000000800177c10 */ /* 0x000fe2000fb5e017 */
[----:B------:R-:W-:Y:S01]  /*0b40*/  IMAD.HI R7, R7, 0x2, RZ ;  /* 0x0000000207077827 */ /* 0x000fe200078e02ff */
[----:B------:R-:W-:Y:S01]  /*0b50*/  SGXT.U32 R0, R9, 0x2 ;  /* 0x000000020900781a */ /* 0x000fe20000000000 */
[----:B------:R-:W-:Y:S01]  /*0b60*/  USHF.R.U32.HI UR4, URZ, 0x4, UR4 ;  /* 0x000000043f047899 */ /* 0x000fe20008011604 */
[C---:B------:R-:W-:Y:S01]  /*0b70*/  LEA R108, P0, R6.reuse, R125, 0x1 ;  /* 0x0000007d066c7211 */ /* 0x040fe200078008ff */
[----:B------:R-:W-:Y:S01]  /*0b80*/  IMAD R5, R5, 0x10, R6 ;  /* 0x0000001005057824 */ /* 0x000fe200078e0206 */
[----:B------:R-:W-:Y:S01]  /*0b90*/  CS2R R88, SRZ ;  /* 0x0000000000587805 */ /* 0x000fe2000001ff00 */
[----:B------:R-:W-:Y:S01]  /*0ba0*/  IMAD.U32 R8, RZ, RZ, UR5 ;  /* 0x00000005ff087e24 */ /* 0x000fe2000f8e00ff */
[----:B------:R-:W-:Y:S01]  /*0bb0*/  LEA.HI.X.SX32 R109, R6, R15, 0x1, P0 ;  /* 0x0000000f066d7211 */ /* 0x000fe200000f0eff */
[----:B0-----:R-:W-:Y:S01]  /*0bc0*/  IMAD R10, R0, R17, RZ ;  /* 0x00000011000a7224 */ /* 0x001fe200078e02ff */
[----:B------:R-:W-:Y:S01]  /*0bd0*/  LEA R106, P1, R5, R125, 0x1 ;  /* 0x0000007d056a7211 */ /* 0x000fe200078208ff */
[----:B------:R-:W-:Y:S01]  /*0be0*/  IMAD.U32 R9, RZ, RZ, UR17 ;  /* 0x00000011ff097e24 */ /* 0x000fe2000f8e00ff */
[----:B------:R-:W-:Y:S01]  /*0bf0*/  IADD3.X R13, R7, UR9, R8, P2, P3 ;  /* 0x00000009070d7c10 */ /* 0x000fe200097e6408 */
[----:B------:R-:W-:Y:S01]  /*0c00*/  IMAD R0, R12, 0x10, R5 ;  /* 0x000000100c007824 */ /* 0x000fe200078e0205 */
[----:B------:R-:W-:Y:S01]  /*0c10*/  LEA.HI.X.SX32 R107, R5, R15, 0x1, P1 ;  /* 0x0000000f056b7211 */ /* 0x000fe200008f0eff */
[----:B------:R-:W-:Y:S01]  /*0c20*/  IMAD.U32 R8, RZ, RZ, UR17 ;  /* 0x00000011ff087e24 */ /* 0x000fe2000f8e00ff */
[----:B------:R-:W-:Y:S01]  /*0c30*/  STL.64 [R1+0x30], R108 ;  /* 0x0000306c01007387 */ /* 0x000fe20000100a00 */
[----:B------:R-:W-:Y:S01]  /*0c40*/  IMAD R7, R9, 0x10, R0 ;  /* 0x0000001009077824 */ /* 0x000fe200078e0200 */
[-C--:B------:R-:W-:Y:S01]  /*0c50*/  LEA R104, P2, R0, R125.reuse, 0x1 ;  /* 0x0000007d00687211 */ /* 0x080fe200078408ff */
[----:B------:R-:W-:Y:S01]  /*0c60*/  IMAD.U32 R19, RZ, RZ, UR17 ;  /* 0x00000011ff137e24 */ /* 0x000fe2000f8e00ff */
[----:B------:R0:W-:Y:S01]  /*0c70*/  STL.64 [R1+0x28], R106 ;  /* 0x0000286a01007387 */ /* 0x0001e20000100a00 */
[----:B------:R-:W-:Y:S01]  /*0c80*/  IMAD R8, R8, 0x10, R7 ;  /* 0x0000001008087824 */ /* 0x000fe200078e0207 */
[----:B------:R-:W-:Y:S01]  /*0c90*/  LEA R18, P0, R7, R125, 0x1 ;  /* 0x0000007d07127211 */ /* 0x000fe200078008ff */
[----:B------:R-:W-:Y:S01]  /*0ca0*/  IMAD.U32 R14, RZ, RZ, UR17 ;  /* 0x00000011ff0e7e24 */ /* 0x000fe2000f8e00ff */
[-C--:B------:R-:W-:Y:S01]  /*0cb0*/  LEA.HI.X.SX32 R105, R0, R15.reuse, 0x1, P2 ;  /* 0x0000000f00697211 */ /* 0x080fe200010f0eff */
[----:B------:R-:W-:Y:S01]  /*0cc0*/  IMAD R9, R19, 0x10, R8 ;  /* 0x0000001013097824 */ /* 0x000fe200078e0208 */
[----:B------:R-:W-:Y:S01]  /*0cd0*/  LEA.HI.X.SX32 R19, R7, R15, 0x1, P0 ;  /* 0x0000000f07137211 */ /* 0x000fe200000f0eff */
[----:B------:R-:W-:Y:S01]  /*0ce0*/  IMAD.U32 R21, RZ, RZ, UR17 ;  /* 0x00000011ff157e24 */ /* 0x000fe2000f8e00ff */
[----:B------:R-:W-:Y:S01]  /*0cf0*/  USGXT.U32 UR4, UR4, 0xe ;  /* 0x0000000e0404789a */ /* 0x000fe20008000000 */
[----:B------:R-:W-:Y:S01]  /*0d00*/  IMAD R6, R14, 0x10, R9 ;  /* 0x000000100e067824 */ /* 0x000fe200078e0209 */
[----:B------:R1:W-:Y:S01]  /*0d10*/  STL.64 [R1+0x20], R104 ;  /* 0x0000206801007387 */ /* 0x0003e20000100a00 */
[----:B------:R-:W-:Y:S01]  /*0d20*/  IMAD R11, R17, 0x4, R10 ;  /* 0x00000004110b7824 */ /* 0x000fe200078e020a */
[C---:B0-----:R-:W-:Y:S01]  /*0d30*/  LEA R106, P0, R8.reuse, R125, 0x1 ;  /* 0x0000007d086a7211 */ /* 0x041fe200078008ff */
[----:B------:R-:W-:Y:S01]  /*0d40*/  IMAD R0, R21, 0x10, R6 ;  /* 0x0000001015007824 */ /* 0x000fe200078e0206 */
[----:B------:R0:W-:Y:S01]  /*0d50*/  STL.64 [R1+0x18], R18 ;  /* 0x0000181201007387 */ /* 0x0001e20000100a00 */
[----:B------:R-:W-:Y:S01]  /*0d60*/  IMAD R12, R17, 0x4, R11 ;  /* 0x00000004110c7824 */ /* 0x000fe200078e020b */
[----:B------:R-:W-:Y:S01]  /*0d70*/  LEA.HI.X.SX32 R107, R8, R15, 0x1, P0 ;  /* 0x0000000f086b7211 */ /* 0x000fe200000f0eff */
[----:B------:R-:W-:Y:S01]  /*0d80*/  UIADD3 UR10, UP0, UR4, 0x2, URZ ;  /* 0x00000002040a7890 */ /* 0x000fe2000ff1e03f */
[----:B------:R-:W-:Y:S01]  /*0d90*/  LEA R124, P3, R0, R125, 0x1 ;  /* 0x0000007d007c7211 */ /* 0x000fe200078608ff */
[----:B------:R-:W-:Y:S01]  /*0da0*/  UMOV UR5, URZ ;  /* 0x0000003f00057c82 */ /* 0x000fe20008000000 */
[C---:B------:R-:W-:Y:S01]  /*0db0*/  LEA R120, P0, R10.reuse, R23, 0x1 ;  /* 0x000000170a787211 */ /* 0x040fe200078008ff */
[----:B------:R-:W-:Y:S01]  /*0dc0*/  STL.64 [R1+0x10], R106 ;  /* 0x0000106a01007387 */ /* 0x000fe20000100a00 */
[----:B-1----:R-:W-:Y:S01]  /*0dd0*/  LEA R104, P1, R9, R125, 0x1 ;  /* 0x0000007d09687211 */ /* 0x002fe200078208ff */
[----:B------:R-:W-:Y:S01]  /*0de0*/  UIADD3.X UR11, UR5, 0x40000040, URZ, UP0, !UPT ;  /* 0x40000040050b7890 */ /* 0x000fe200087fe43f */
[----:B------:R-:W-:Y:S01]  /*0df0*/  LEA.HI.X.SX32 R121, R10, R13, 0x1, P0 ;  /* 0x0000000d0a797211 */ /* 0x000fe200000f0eff */
[----:B------:R-:W-:Y:S01]  /*0e00*/  IMAD.MOV.U32 R8, RZ, RZ, 0x3f800000 ;  /* 0x3f800000ff087424 */ /* 0x000fe200078e00ff */
[----:B0-----:R-:W-:-:S02]  /*0e10*/  LEA R18, P2, R6, R125, 0x1 ;  /* 0x0000007d06127211 */ /* 0x001fc400078408ff */
[----:B------:R-:W-:Y:S02]  /*0e20*/  CS2R R90, SRZ ;  /* 0x00000000005a7805 */ /* 0x000fe4000001ff00 */
[-C--:B------:R-:W-:Y:S01]  /*0e30*/  LEA.HI.X.SX32 R125, R0, R15.reuse, 0x1, P3 ;  /* 0x0000000f007d7211 */ /* 0x080fe200018f0eff */
[----:B------:R-:W-:Y:S01]  /*0e40*/  IMAD R0, R17, 0x4, R12 ;  /* 0x0000000411007824 */ /* 0x000fe200078e020c */
[-C--:B------:R-:W-:Y:S02]  /*0e50*/  LEA.HI.X.SX32 R105, R9, R15.reuse, 0x1, P1 ;  /* 0x0000000f09697211 */ /* 0x080fe400008f0eff */
[----:B------:R-:W-:Y:S02]  /*0e60*/  CS2R R92, SRZ ;  /* 0x00000000005c7805 */ /* 0x000fe4000001ff00 */
[----:B------:R-:W-:Y:S01]  /*0e70*/  LEA.HI.X.SX32 R19, R6, R15, 0x1, P2 ;  /* 0x0000000f06137211 */ /* 0x000fe200010f0eff */
[----:B------:R-:W-:Y:S01]  /*0e80*/  IMAD R5, R17, 0x4, R0 ;  /* 0x0000000411057824 */ /* 0x000fe200078e0200 */
[CC--:B------:R-:W-:Y:S01]  /*0e90*/  LEA R114, P0, R0.reuse, R23.reuse, 0x1 ;  /* 0x0000001700727211 */ /* 0x0c0fe200078008ff */
[----:B------:R0:W-:Y:S01]  /*0ea0*/  STL.64 [R1+0x8], R104 ;  /* 0x0000086801007387 */ /* 0x0001e20000100a00 */
[----:B------:R-:W-:Y:S01]  /*0eb0*/  LEA R118, P1, R11, R23, 0x1 ;  /* 0x000000170b767211 */ /* 0x000fe200078208ff */
[C---:B------:R-:W-:Y:S01]  /*0ec0*/  IMAD R6, R17.reuse, 0x4, R5 ;  /* 0x0000000411067824 */ /* 0x040fe200078e0205 */
[----:B------:R-:W-:Y:S01]  /*0ed0*/  LEA.HI.X.SX32 R115, R0, R13, 0x1, P0 ;  /* 0x0000000d00737211 */ /* 0x000fe200000f0eff */
[----:B------:R1:W-:Y:S01]  /*0ee0*/  STL.64 [R1], R18 ;  /* 0x0000001201007387 */ /* 0x0003e20000100a00 */
[----:B------:R-:W-:Y:S01]  /*0ef0*/  LEA R116, P2, R12, R23, 0x1 ;  /* 0x000000170c747211 */ /* 0x000fe200078408ff */
[----:B------:R-:W-:Y:S01]  /*0f00*/  IMAD R7, R17, 0x4, R6 ;  /* 0x0000000411077824 */ /* 0x000fe200078e0206 */
[----:B------:R-:W-:-:S02]  /*0f10*/  LEA.HI.X.SX32 R119, R11, R13, 0x1, P1 ;  /* 0x0000000d0b777211 */ /* 0x000fc400008f0eff */
[----:B------:R-:W-:Y:S02]  /*0f20*/  CS2R R94, SRZ ;  /* 0x00000000005e7805 */ /* 0x000fe4000001ff00 */
[----:B------:R-:W-:Y:S01]  /*0f30*/  LEA.HI.X.SX32 R117, R12, R13, 0x1, P2 ;  /* 0x0000000d0c757211 */ /* 0x000fe200010f0eff */
[----:B------:R-:W-:Y:S01]  /*0f40*/  IMAD R0, R17, 0x4, R7 ;  /* 0x0000000411007824 */ /* 0x000fe200078e0207 */
[-C--:B------:R-:W-:Y:S02]  /*0f50*/  LEA R112, P0, R5, R23.reuse, 0x1 ;  /* 0x0000001705707211 */ /* 0x080fe400078008ff */
[----:B------:R-:W-:Y:S02]  /*0f60*/  CS2R R96, SRZ ;  /* 0x0000000000607805 */ /* 0x000fe4000001ff00 */
[----:B------:R-:W-:Y:S02]  /*0f70*/  LEA R110, P1, R6, R23, 0x1 ;  /* 0x00000017066e7211 */ /* 0x000fe400078208ff */
[----:B------:R-:W-:-:S02]  /*0f80*/  CS2R R98, SRZ ;  /* 0x0000000000627805 */ /* 0x000fc4000001ff00 */
[-C--:B0-----:R-:W-:Y:S02]  /*0f90*/  LEA R104, P2, R7, R23.reuse, 0x1 ;  /* 0x0000001707687211 */ /* 0x081fe400078408ff */
[----:B------:R-:W-:Y:S02]  /*0fa0*/  CS2R R100, SRZ ;  /* 0x0000000000647805 */ /* 0x000fe4000001ff00 */
[----:B------:R-:W-:Y:S02]  /*0fb0*/  LEA R22, P3, R0, R23, 0x1 ;  /* 0x0000001700167211 */ /* 0x000fe400078608ff */
[----:B------:R-:W-:Y:S02]  /*0fc0*/  CS2R R102, SRZ ;  /* 0x0000000000667805 */ /* 0x000fe4000001ff00 */
[-C--:B------:R-:W-:Y:S01]  /*0fd0*/  LEA.HI.X.SX32 R113, R5, R13.reuse, 0x1, P0 ;  /* 0x0000000d05717211 */ /* 0x080fe200000f0eff */
[----:B------:R-:W-:Y:S01]  /*0fe0*/  IMAD.MOV.U32 R5, RZ, RZ, -0x800000 ;  /* 0xff800000ff057424 */ /* 0x000fe200078e00ff */
[-C--:B------:R-:W-:Y:S01]  /*0ff0*/  LEA.HI.X.SX32 R111, R6, R13.reuse, 0x1, P1 ;  /* 0x0000000d066f7211 */ /* 0x080fe200008f0eff */
[----:B------:R-:W-:Y:S01]  /*1000*/  IMAD.MOV.U32 R6, RZ, RZ, -0x800000 ;  /* 0xff800000ff067424 */ /* 0x000fe200078e00ff */
[-C--:B------:R-:W-:Y:S01]  /*1010*/  LEA.HI.X.SX32 R105, R7, R13.reuse, 0x1, P2 ;  /* 0x0000000d07697211 */ /* 0x080fe200010f0eff */
[----:B------:R-:W-:Y:S01]  /*1020*/  IMAD.MOV.U32 R7, RZ, RZ, 0x3f800000 ;  /* 0x3f800000ff077424 */ /* 0x000fe200078e00ff */
[----:B------:R-:W-:Y:S01]  /*1030*/  LEA.HI.X.SX32 R23, R0, R13, 0x1, P3 ;  /* 0x0000000d00177211 */ /* 0x000fe200018f0eff */
[----:B------:R-:W-:Y:S01]  /*1040*/  UMOV UR14, 0xfffffffe ;  /* 0xfffffffe000e7882 */ /* 0x000fe20000000000 */
[----:B------:R-:W-:Y:S01]  /*1050*/  LOP3.LUT R0, R4, 0x40, RZ, 0x3c, !PT ;  /* 0x0000004004007812 */ /* 0x000fe200078e3cff */
[----:B------:R-:W-:Y:S01]  /*1060*/  UMOV UR15, 0x7fffffdf ;  /* 0x7fffffdf000f7882 */ /* 0x000fe20000000000 */
[----:B------:R-:W-:Y:S01]  /*1070*/  UMOV UR8, URZ ;  /* 0x0000003f00087c82 */ /* 0x000fe20008000000 */
[----:B------:R-:W-:Y:S01]  /*1080*/  UMOV UR9, URZ ;  /* 0x0000003f00097c82 */ /* 0x000fe20008000000 */
[----:B------:R-:W-:Y:S01]  /*1090*/  UMOV UR6, URZ ;  /* 0x0000003f00067c82 */ /* 0x000fe20008000000 */
[----:B------:R-:W-:-:S02]  /*10a0*/  UIADD3.64 UR14, UR4, -UR14, URZ ;  /* 0x8000000e040e7297 */ /* 0x000fc4000fffe03f */
[----:B------:R-:W-:Y:S02]  /*10b0*/  UIADD3.64 UR18, UR10, 0x2, URZ ;  /* 0x000000020a127897 */ /* 0x000fe4000fffe03f */
[----:B------:R-:W-:Y:S02]  /*10c0*/  UIADD3.64 UR22, UR10, 0x4, URZ ;  /* 0x000000040a167897 */ /* 0x000fe4000fffe03f */
[----:B------:R-:W-:Y:S02]  /*10d0*/  UIADD3.64 UR26, UR10, 0xfe, URZ ;  /* 0x000000fe0a1a7897 */ /* 0x000fe4000fffe03f */
[----:B------:R-:W-:Y:S02]  /*10e0*/  UIADD3.64 UR30, UR10, 0x100, URZ ;  /* 0x000001000a1e7897 */ /* 0x000fe4000fffe03f */
[----:B------:R-:W-:Y:S02]  /*10f0*/  UIADD3.64 UR34, UR10, 0x102, URZ ;  /* 0x000001020a227897 */ /* 0x000fe4000fffe03f */
[----:B------:R-:W-:Y:S01]  /*1100*/  UIADD3.64 UR38, UR10, 0x104, URZ ;  /* 0x000001040a267897 */ /* 0x000fe2000fffe03f */
[----:B------:R-:W-:Y:S01]  /*1110*/  UMOV UR7, URZ ;  /* 0x0000003f00077c82 */ /* 0x000fe20008000000 */
[----:B-1----:R-:W-:-:S10]  /*1120*/  ULDC UR16, c[0x0][0x238] ;  /* 0x00008e0000107ab9 */ /* 0x002fd40000000800 */
.L_x_1:
[----:B------:R0:W-:Y:S04]  /*1130*/  STL.64 [R1+0x38], R6 ;  /* 0x0000380601007387 */ /* 0x0001e80000100a00 */
[----:B------:R-:W2:Y:S04]  /*1140*/  LDL.64 R16, [R1+0x28] ;  /* 0x0000280001107983 */ /* 0x000ea80000100a00 */
[----:B------:R-:W3:Y:S04]  /*1150*/  LDL.64 R18, [R1+0x20] ;  /* 0x0000200001127983 */ /* 0x000ee80000100a00 */
[----:B------:R-:W4:Y:S04]  /*1160*/  LDL.64 R20, [R1+0x18] ;  /* 0x0000180001147983 */ /* 0x000f280000100a00 */
[----:B0-----:R-:W5:Y:S04]  /*1170*/  LDL.64 R6, [R1+0x30] ;  /* 0x0000300001067983 */ /* 0x001f680000100a00 */
[----:B------:R-:W5:Y:S04]  /*1180*/  LDL.64 R122, [R1+0x10] ;  /* 0x00001000017a7983 */ /* 0x000f680000100a00 */
[----:B------:R-:W5:Y:S04]  /*1190*/  LDL.64 R108, [R1+0x8] ;  /* 0x00000800016c7983 */ /* 0x000f680000100a00 */
[----:B------:R-:W5:Y:S01]  /*11a0*/  LDL.64 R106, [R1] ;  /* 0x00000000016a7983 */ /* 0x000f620000100a00 */
[----:B------:R-:W-:-:S02]  /*11b0*/  IMAD.U32 R12, RZ, RZ, UR6 ;  /* 0x00000006ff0c7e24 */ /* 0x000fc4000f8e00ff */
[----:B------:R-:W-:Y:S02]  /*11c0*/  IMAD.U32 R14, RZ, RZ, UR6 ;  /* 0x00000006ff0e7e24 */ /* 0x000fe4000f8e00ff */
[----:B------:R-:W-:Y:S02]  /*11d0*/  IMAD.U32 R10, RZ, RZ, UR6 ;  /* 0x00000006ff0a7e24 */ /* 0x000fe4000f8e00ff */
[----:B------:R-:W-:Y:S02]  /*11e0*/  IMAD.U32 R24, RZ, RZ, UR6 ;  /* 0x00000006ff187e24 */ /* 0x000fe4000f8e00ff */
[----:B------:R-:W-:-:S04]  /*11f0*/  IMAD.U32 R27, RZ, RZ, UR6 ;  /* 0x00000006ff1b7e24 */ /* 0x000fc8000f8e00ff */
[----:B------:R-:W-:-:S04]  /*1200*/  IMAD.WIDE R26, R27, 0x2, R124 ;  /* 0x000000021b1a7825 */ /* 0x000fc800078e027c */
[----:B--2---:R-:W-:-:S04]  /*1210*/  IMAD.WIDE R12, R12, 0x2, R16 ;  /* 0x000000020c0c7825 */ /* 0x004fc800078e0210 */
[----:B------:R-:W-:Y:S02]  /*1220*/  IMAD.U32 R16, RZ, RZ, UR6 ;  /* 0x00000006ff107e24 */ /* 0x000fe4000f8e00ff */
[----:B---3--:R-:W-:Y:S01]  /*1230*/  IMAD.WIDE R14, R14, 0x2, R18 ;  /* 0x000000020e0e7825 */ /* 0x008fe200078e0212 */
[----:B------:R0:W2:Y:S03]  /*1240*/  LDG.E.U16 R13, desc[UR32][R12.64] ;  /* 0x000000200c0d7981 */ /* 0x0000a6000c1e1500 */
[----:B----4-:R-:W-:Y:S02]  /*1250*/  IMAD.WIDE R16, R16, 0x2, R20 ;  /* 0x0000000210107825 */ /* 0x010fe400078e0214 */
[----:B------:R-:W3:Y:S02]  /*1260*/  LDG.E.U16 R15, desc[UR32][R14.64] ;  /* 0x000000200e0f7981 */ /* 0x000ee4000c1e1500 */
[----:B------:R-:W-:-:S02]  /*1270*/  IMAD.U32 R18, RZ, RZ, UR6 ;  /* 0x00000006ff127e24 */ /* 0x000fc4000f8e00ff */
[----:B------:R-:W-:Y:S01]  /*1280*/  IMAD.U32 R20, RZ, RZ, UR6 ;  /* 0x00000006ff147e24 */ /* 0x000fe2000f8e00ff */
[----:B------:R-:W4:Y:S01]  /*1290*/  LDG.E.U16 R17, desc[UR32][R16.64] ;  /* 0x0000002010117981 */ /* 0x000f22000c1e1500 */
[----:B-----5:R-:W-:Y:S01]  /*12a0*/  IMAD.WIDE R10, R10, 0x2, R6 ;  /* 0x000000020a0a7825 */ /* 0x020fe200078e0206 */
[----:B------:R-:W-:Y:S01]  /*12b0*/  USHF.L.U32 UR12, UR37, 0x6, URZ ;  /* 0x00000006250c7899 */ /* 0x000fe2000800063f */
[----:B------:R-:W-:Y:S02]  /*12c0*/  UMOV UR42, UR4 ;  /* 0x00000004002a7c82 */ /* 0x000fe40008000000 */
[----:B------:R-:W-:Y:S01]  /*12d0*/  IMAD.WIDE R18, R18, 0x2, R122 ;  /* 0x0000000212127825 */ /* 0x000fe200078e027a */
[----:B------:R-:W-:Y:S01]  /*12e0*/  UMOV UR43, 0x80000020 ;  /* 0x80000020002b7882 */ /* 0x000fe20000000000 */
[----:B------:R1:W5:Y:S02]  /*12f0*/  LDG.E.U16 R11, desc[UR32][R10.64] ;  /* 0x000000200a0b7981 */ /* 0x000364000c1e1500 */
[----:B------:R-:W-:-:S02]  /*1300*/  IMAD.WIDE R20, R20, 0x2, R108 ;  /* 0x0000000214147825 */ /* 0x000fc400078e026c */
[----:B------:R-:W5:Y:S02]  /*1310*/  LDG.E.U16 R19, desc[UR32][R18.64] ;  /* 0x0000002012137981 */ /* 0x000f64000c1e1500 */
[----:B------:R-:W-:Y:S02]  /*1320*/  IMAD.WIDE R24, R24, 0x2, R106 ;  /* 0x0000000218187825 */ /* 0x000fe400078e026a */
[----:B------:R-:W5:Y:S04]  /*1330*/  LDG.E.U16 R21, desc[UR32][R20.64] ;  /* 0x0000002014157981 */ /* 0x000f68000c1e1500 */
[----:B------:R-:W5:Y:S04]  /*1340*/  LDG.E.U16 R9, desc[UR32][R24.64] ;  /* 0x0000002018097981 */ /* 0x000f68000c1e1500 */
[----:B------:R-:W5:Y:S01]  /*1350*/  LDG.E.U16 R107, desc[UR32][R26.64] ;  /* 0x000000201a6b7981 */ /* 0x000f62000c1e1500 */
[----:B------:R-:W-:Y:S01]  /*1360*/  BAR.SYNC.DEFER_BLOCKING 0x0 ;  /* 0x0000000000007b1d */ /* 0x000fe20000010000 */
[----:B------:R-:W-:-:S04]  /*1370*/  ULOP3.LUT UR12, UR12, 0x300, URZ, 0xc0, !UPT ;  /* 0x000003000c0c7892 */ /* 0x000fc8000f8ec03f */
[----:B------:R-:W-:Y:S01]  /*1380*/  ULEA.HI UR12, UR21, UR12, URZ, 0x1c ;  /* 0x0000000c150c7291 */ /* 0x000fe2000f8fe03f */
[----:B------:R-:W-:Y:S01]  /*1390*/  UMOV UR41, 0x40000040 ;  /* 0x4000004000297882 */ /* 0x000fe20000000000 */
[----:B------:R-:W0:Y:S02]  /*13a0*/  S2R R0, SR_TID.X ;  /* 0x0000000000007919 */ /* 0x000e240000002100 */
[----:B------:R-:W-:Y:S01]  /*13b0*/  ULOP3.LUT UR12, UR12, 0x3fff, URZ, 0xc0, !UPT ;  /* 0x00003fff0c0c7892 */ /* 0x000fe2000f8ec03f */
[----:B------:R-:W-:Y:S01]  /*13c0*/  UMOV UR28, 0x80 ;  /* 0x00000080001c7882 */ /* 0x000fe20000000000 */
[----:B------:R-:W-:Y:S01]  /*13d0*/  UMOV UR29, 0x40000040 ;  /* 0x40000040001d7882 */ /* 0x000fe20000000000 */
[----:B------:R-:W-:Y:S01]  /*13e0*/  UMOV UR13, URZ ;  /* 0x0000003f000d7c82 */ /* 0x000fe20008000000 */
[----:B------:R-:W5:Y:S03]  /*13f0*/  LDL.LU.64 R6, [R1+0x38] ;  /* 0x0000380001067983 */ /* 0x000f660000300a00 */
[----:B------:R-:W-:Y:S01]  /*1400*/  UMOV UR40, UR12 ;  /* 0x0000000c00287c82 */ /* 0x000fe20008000000 */
[----:B0-----:R-:W-:-:S05]  /*1410*/  IMAD.SHL.U32 R0, R0, 0x2, RZ ;  /* 0x0000000200007824 */ /* 0x001fca00078e00ff */
[----:B------:R-:W-:-:S04]  /*1420*/  LOP3.LUT R0, R0, 0x6, RZ, 0xc0, !PT ;  /* 0x0000000600007812 */ /* 0x000fc800078ec0ff */
[----:B------:R-:W-:-:S04]  /*1430*/  IADD3 R12, P0, R0, UR8, RZ ;  /* 0x00000008000c7c10 */ /* 0x000fc8000ff1e0ff */
[C---:B------:R-:W-:Y:S02]  /*1440*/  LOP3.LUT R0, R12.reuse, 0x70, RZ, 0xfc, !PT ;  /* 0x000000700c007812 */ /* 0x040fe400078efcff */
[----:B-1----:R-:W-:Y:S02]  /*1450*/  LOP3.LUT R10, R12, 0x71, RZ, 0xfc, !PT ;  /* 0x000000710c0a7812 */ /* 0x002fe400078efcff */
[-C--:B------:R-:W-:Y:S02]  /*1460*/  ISETP.GT.U32.AND P3, PT, R0, R3.reuse, PT ;  /* 0x000000030000720c */ /* 0x080fe40003f64070 */
[----:B------:R-:W-:Y:S01]  /*1470*/  ISETP.GT.U32.AND P2, PT, R10, R3, PT ;  /* 0x000000030a00720c */ /* 0x000fe20003f44070 */
[----:B------:R-:W-:Y:S01]  /*1480*/  UIADD3.64 UR12, UR12, UR28, URZ ;  /* 0x0000001c0c0c7297 */ /* 0x000fe2000fffe03f */
[----:B--2---:R-:W-:Y:S04]  /*1490*/  STS.U16 [R2+UR21+0x4400], R13 ;  /* 0x0044000d02007988 */ /* 0x004fe80008000415 */
[----:B---3--:R-:W-:Y:S04]  /*14a0*/  STS.U16 [R2+UR21+0x4800], R15 ;  /* 0x0048000f02007988 */ /* 0x008fe80008000415 */
[----:B----4-:R-:W-:Y:S04]  /*14b0*/  STS.U16 [R2+UR21+0x4c00], R17 ;  /* 0x004c001102007988 */ /* 0x010fe80008000415 */
[----:B-----5:R-:W-:Y:S04]  /*14c0*/  STS.U16 [R2+UR21+0x4000], R11 ;  /* 0x0040000b02007988 */ /* 0x020fe80008000415 */
[----:B------:R-:W-:Y:S04]  /*14d0*/  STS.U16 [R2+UR21+0x5000], R19 ;  /* 0x0050001302007988 */ /* 0x000fe80008000415 */
[----:B------:R-:W-:Y:S04]  /*14e0*/  STS.U16 [R2+UR21+0x5400], R21 ;  /* 0x0054001502007988 */ /* 0x000fe80008000415 */
[----:B------:R0:W-:Y:S04]  /*14f0*/  STS.U16 [R2+UR21+0x5800], R9 ;  /* 0x0058000902007988 */ /* 0x0001e80008000415 */
[----:B------:R1:W-:Y:S01]  /*1500*/  STS.U16 [R2+UR21+0x5c00], R107 ;  /* 0x005c006b02007988 */ /* 0x0003e20008000415 */
[----:B------:R2:W-:Y:S06]  /*1510*/  MEMBAR.ALL.CTA ;  /* 0x0000000000007992 */ /* 0x0005ec0000008000 */
[----:B--2---:R-:W2:Y:S02]  /*1520*/  FENCE.VIEW.ASYNC.S ;  /* 0x00000000000073c6 */ /* 0x004ea40000000000 */
[----:B--2---:R-:W-:Y:S06]  /*1530*/  BAR.SYNC.DEFER_BLOCKING 0x0 ;  /* 0x0000000000007b1d */ /* 0x004fec0000010000 */
[----:B------:R-:W-:-:S06]  /*1540*/  WARPGROUP.ARRIVE ;  /* 0x00000000000079c5 */ /* 0x000fcc0000000000 */
[----:B------:R-:W-:Y:S01]  /*1550*/  HGMMA.64x128x16.F32.BF16 R24, gdesc[UR40].tnspA, RZ, !UPT ;  /* 0x21e00000281879f0 */ /* 0x000fe2000c7018ff */
[----:B0-----:R-:W-:Y:S01]  /*1560*/  LOP3.LUT R9, R3, 0x8, RZ, 0xfc, !PT ;  /* 0x0000000803097812 */ /* 0x001fe200078efcff */
[----:B------:R-:W-:-:S03]  /*1570*/  IMAD.X R13, RZ, RZ, UR9, P0 ;  /* 0x00000009ff0d7e24 */ /* 0x000fc600080e06ff */
[-C--:B------:R-:W-:Y:S02]  /*1580*/  ISETP.GT.U32.AND P1, PT, R0, R9.reuse, PT ;  /* 0x000000090000720c */ /* 0x080fe40003f24070 */
[----:B------:R-:W-:Y:S02]  /*1590*/  ISETP.GT.U32.AND P0, PT, R10, R9, PT ;  /* 0x000000090a00720c */ /* 0x000fe40003f04070 */
[C---:B------:R-:W-:Y:S02]  /*15a0*/  ISETP.GT.U32.AND.EX P1, PT, R13.reuse, RZ, PT, P1 ;  /* 0x000000ff0d00720c */ /* 0x040fe40003f24110 */
[----:B------:R-:W-:Y:S02]  /*15b0*/  ISETP.GT.U32.AND.EX P0, PT, R13, RZ, PT, P0 ;  /* 0x000000ff0d00720c */ /* 0x000fe40003f04100 */
[----:B------:R-:W-:Y:S02]  /*15c0*/  SEL R0, RZ, 0x1fffe, !P1 ;  /* 0x0001fffeff007807 */ /* 0x000fe40004800000 */
[----:B------:R-:W-:-:S02]  /*15d0*/  SEL R10, RZ, 0x1, !P0 ;  /* 0x00000001ff0a7807 */ /* 0x000fc40004000000 */
[----:B------:R-:W-:-:S03]  /*15e0*/  ISETP.GT.U32.AND.EX P1, PT, R13, RZ, PT, P3 ;  /* 0x000000ff0d00720c */ /* 0x000fc60003f24130 */
[----:B------:R-:W-:Y:S01]  /*15f0*/  IMAD.IADD R0, R10, 0x1, R0 ;  /* 0x000000010a007824 */ /* 0x000fe200078e0200 */
[----:B------:R-:W-:-:S04]  /*1600*/  ISETP.GT.U32.AND.EX P0, PT, R13, RZ, PT, P2 ;  /* 0x000000ff0d00720c */ /* 0x000fc80003f04120 */
[----:B------:R-:W-:Y:S02]  /*1610*/  LOP3.LUT R11, R0, 0x3, RZ, 0xc0, !PT ;  /* 0x00000003000b7812 */ /* 0x000fe400078ec0ff */
[----:B------:R-:W-:Y:S02]  /*1620*/  SEL R0, RZ, 0x7fff8, !P1 ;  /* 0x0007fff8ff007807 */ /* 0x000fe40004800000 */
[----:B------:R-:W-:-:S04]  /*1630*/  SEL R10, RZ, 0x4, !P0 ;  /* 0x00000004ff0a7807 */ /* 0x000fc80004000000 */
[----:B------:R-:W-:Y:S02]  /*1640*/  IADD3 R11, R11, R0, R10 ;  /* 0x000000000b0b7210 */ /* 0x000fe40007ffe00a */
[----:B------:R-:W-:-:S04]  /*1650*/  LOP3.LUT R0, R12, 0x79, RZ, 0xfc, !PT ;  /* 0x000000790c007812 */ /* 0x000fc800078efcff */
[C---:B------:R-:W-:Y:S02]  /*1660*/  ISETP.GT.U32.AND P1, PT, R0.reuse, R3, PT ;  /* 0x000000030000720c */ /* 0x040fe40003f24070 */
[----:B------:R-:W-:Y:S02]  /*1670*/  ISETP.GT.U32.AND P3, PT, R0, R9, PT ;  /* 0x000000090000720c */ /* 0x000fe40003f64070 */
[----:B------:R-:W-:-:S04]  /*1680*/  LOP3.LUT R0, R12, 0x78, RZ, 0xfc, !PT ;  /* 0x000000780c007812 */ /* 0x000fc800078efcff */
[C---:B------:R-:W-:Y:S02]  /*1690*/  ISETP.GT.U32.AND P0, PT, R0.reuse, R9, PT ;  /* 0x000000090000720c */ /* 0x040fe40003f04070 */
[C---:B------:R-:W-:Y:S02]  /*16a0*/  ISETP.GT.U32.AND.EX P4, PT, R13.reuse, RZ, PT, P3 ;  /* 0x000000ff0d00720c */ /* 0x040fe40003f84130 */
[----:B------:R-:W-:Y:S02]  /*16b0*/  ISETP.GT.U32.AND.EX P0, PT, R13, RZ, PT, P0 ;  /* 0x000000ff0d00720c */ /* 0x000fe40003f04100 */
[----:B------:R-:W-:Y:S02]  /*16c0*/  ISETP.GT.U32.AND P2, PT, R0, R3, PT ;  /* 0x000000030000720c */ /* 0x000fe40003f44070 */
[----:B------:R-:W-:Y:S02]  /*16d0*/  SEL R0, RZ, 0x1fffe, !P0 ;  /* 0x0001fffeff007807 */ /* 0x000fe40004000000 */
[----:B------:R-:W-:-:S02]  /*16e0*/  SEL R10, RZ, 0x1, !P4 ;  /* 0x00000001ff0a7807 */ /* 0x000fc40006000000 */
[C---:B------:R-:W-:Y:S02]  /*16f0*/  ISETP.GT.U32.AND.EX P0, PT, R13.reuse, RZ, PT, P1 ;  /* 0x000000ff0d00720c */ /* 0x040fe40003f04110 */
[----:B------:R-:W-:Y:S01]  /*1700*/  ISETP.GT.U32.AND.EX P1, PT, R13, RZ, PT, P2 ;  /* 0x000000ff0d00720c */ /* 0x000fe20003f24120 */
[----:B------:R-:W-:Y:S01]  /*1710*/  IMAD.IADD R10, R10, 0x1, R0 ;  /* 0x000000010a0a7824 */ /* 0x000fe200078e0200 */
[----:B------:R-:W-:Y:S02]  /*1720*/  SEL R0, RZ, 0x4, !P0 ;  /* 0x00000004ff007807 */ /* 0x000fe40004000000 */
[----:B------:R-:W-:Y:S02]  /*1730*/  SEL R14, RZ, 0x7fff8, !P1 ;  /* 0x0007fff8ff0e7807 */ /* 0x000fe40004800000 */
[----:B------:R-:W-:-:S04]  /*1740*/  LOP3.LUT R10, R10, 0x3, RZ, 0xc0, !PT ;  /* 0x000000030a0a7812 */ /* 0x000fc800078ec0ff */
[----:B------:R-:W-:Y:S02]  /*1750*/  IADD3 R10, R10, R14, R0 ;  /* 0x0000000e0a0a7210 */ /* 0x000fe40007ffe000 */
[----:B------:R-:W-:-:S04]  /*1760*/  LOP3.LUT R0, R12, 0x60, RZ, 0xfc, !PT ;  /* 0x000000600c007812 */ /* 0x000fc800078efcff */
[C---:B------:R-:W-:Y:S02]  /*1770*/  ISETP.GT.U32.AND P3, PT, R0.reuse, R3, PT ;  /* 0x000000030000720c */ /* 0x040fe40003f64070 */
[----:B------:R-:W-:Y:S02]  /*1780*/  ISETP.GT.U32.AND P2, PT, R0, R9, PT ;  /* 0x000000090000720c */ /* 0x000fe40003f44070 */
[----:B------:R-:W-:-:S04]  /*1790*/  LOP3.LUT R0, R12, 0x61, RZ, 0xfc, !PT ;  /* 0x000000610c007812 */ /* 0x000fc800078efcff */
[C---:B------:R-:W-:Y:S01]  /*17a0*/  ISETP.GT.U32.AND P1, PT, R0.reuse, R9, PT ;  /* 0x000000090000720c */ /* 0x040fe20003f24070 */
[----:B------:R-:W-:Y:S01]  /*17b0*/  HGMMA.64x128x16.F32.BF16 R24, gdesc[UR12].tnspA, R24, gsb0 ;  /* 0x21e000000c1879f0 */ /* 0x000fe20008001818 */
        /* <DEDUP_REMOVED lines=29> */
[----:B------:R-:W-:-:S04]  /*1990*/  IADD3 R15, P2, R12, 0x9, RZ ;  /* 0x000000090c0f7810 */ /* 0x000fc80007f5e0ff */
[C---:B------:R-:W-:Y:S02]  /*19a0*/  ISETP.GT.U32.AND P0, PT, R15.reuse, R3, PT ;  /* 0x000000030f00720c */ /* 0x040fe40003f04070 */
[----:B------:R-:W-:Y:S02]  /*19b0*/  ISETP.GT.U32.AND P3, PT, R15, R9, PT ;  /* 0x000000090f00720c */ /* 0x000fe40003f64070 */
[C---:B------:R-:W-:Y:S02]  /*19c0*/  IADD3 R15, P5, R12.reuse, 0x8, RZ ;  /* 0x000000080c0f7810 */ /* 0x040fe40007fbe0ff */
[----:B------:R-:W-:Y:S02]  /*19d0*/  P2R R106, PR, RZ, 0x10 ;  /* 0x00000010ff6a7803 */ /* 0x000fe40000000000 */
[----:B------:R-:W-:Y:S02]  /*19e0*/  ISETP.GT.U32.AND P4, PT, R15, R3, PT ;  /* 0x000000030f00720c */ /* 0x000fe40003f84070 */
[----:B------:R-:W-:-:S05]  /*19f0*/  IADD3 R15, P1, R12, 0x10, RZ ;  /* 0x000000100c0f7810 */ /* 0x000fca0007f3e0ff */
[----:B------:R-:W-:Y:S01]  /*1a00*/  IMAD.X R122, RZ, RZ, R13, P1 ;  /* 0x000000ffff7a7224 */ /* 0x000fe200008e060d */
[----:B------:R-:W-:-:S05]  /*1a10*/  IADD3 R20, P1, R12, 0x11, RZ ;  /* 0x000000110c147810 */ /* 0x000fca0007f3e0ff */
[--C-:B------:R-:W-:Y:S01]  /*1a20*/  IMAD.X R109, RZ, RZ, R13.reuse, P1 ;  /* 0x000000ffff6d7224 */ /* 0x100fe200008e060d */
[----:B------:R-:W-:Y:S01]  /*1a30*/  IADD3 R123, P1, R12, 0x18, RZ ;  /* 0x000000180c7b7810 */ /* 0x000fe20007f3e0ff */
[----:B------:R-:W-:Y:S01]  /*1a40*/  IMAD.X R19, RZ, RZ, R13, P2 ;  /* 0x000000ffff137224 */ /* 0x000fe200010e060d */
[----:B------:R-:W-:-:S03]  /*1a50*/  ISETP.GT.U32.AND P6, PT, R15, R3, PT ;  /* 0x000000030f00720c */ /* 0x000fc60003fc4070 */
[--C-:B-1----:R-:W-:Y:S01]  /*1a60*/  IMAD.X R107, RZ, RZ, R13.reuse, P1 ;  /* 0x000000ffff6b7224 */ /* 0x102fe200008e060d */
[----:B------:R-:W-:Y:S02]  /*1a70*/  ISETP.GE.U32.AND P1, PT, R12, R3, PT ;  /* 0x000000030c00720c */ /* 0x000fe40003f26070 */
[----:B------:R-:W-:Y:S02]  /*1a80*/  ISETP.GT.U32.AND P2, PT, R15, R9, PT ;  /* 0x000000090f00720c */ /* 0x000fe40003f44070 */
[----:B------:R-:W-:Y:S01]  /*1a90*/  ISETP.GE.U32.AND.EX P1, PT, R13, RZ, PT, P1 ;  /* 0x000000ff0d00720c */ /* 0x000fe20003f26110 */
[----:B------:R-:W-:-:S05]  /*1aa0*/  IMAD.X R16, RZ, RZ, R13, P5 ;  /* 0x000000ffff107224 */ /* 0x000fca00028e060d */
[----:B------:R-:W-:Y:S02]  /*1ab0*/  ISETP.GT.U32.AND.EX P4, PT, R16, RZ, PT, P4 ;  /* 0x000000ff1000720c */ /* 0x000fe40003f84140 */
[C---:B------:R-:W-:Y:S02]  /*1ac0*/  ISETP.GT.U32.AND.EX P0, PT, R19.reuse, RZ, PT, P0 ;  /* 0x000000ff1300720c */ /* 0x040fe40003f04100 */
[----:B------:R-:W-:Y:S01]  /*1ad0*/  ISETP.GT.U32.AND.EX P3, PT, R19, RZ, PT, P3 ;  /* 0x000000ff1300720c */ /* 0x000fe20003f64130 */
[----:B------:R-:W-:Y:S02]  /*1ae0*/  WARPGROUP.DEPBAR.LE gsb0, 0x0 ;  /* 0x00008000000079c5 */ /* 0x000fe40000010000 */
[----:B------:R-:W-:Y:S01]  /*1af0*/  FMUL R15, R25, UR16 ;  /* 0x00000010190f7c20 */ /* 0x000fe20008400000 */
[----:B------:R-:W-:-:S04]  /*1b00*/  FMUL R16, R26, UR16 ;  /* 0x000000101a107c20 */ /* 0x000fc80008400000 */
[----:B------:R-:W-:Y:S02]  /*1b10*/  FSEL R15, R15, -INF , !P1 ;  /* 0xff8000000f0f7808 */ /* 0x000fe40004800000 */
[----:B------:R-:W-:-:S04]  /*1b20*/  ISETP.GT.U32.AND P1, PT, R12, R9, PT ;  /* 0x000000090c00720c */ /* 0x000fc80003f24070 */
[----:B------:R-:W-:Y:S01]  /*1b30*/  ISETP.GT.U32.AND.EX P1, PT, R13, RZ, PT, P1 ;  /* 0x000000ff0d00720c */ /* 0x000fe20003f24110 */
[----:B------:R-:W-:-:S03]  /*1b40*/  FMUL R19, R29, UR16 ;  /* 0x000000101d137c20 */ /* 0x000fc60008400000 */
[----:B------:R-:W-:Y:S02]  /*1b50*/  FSEL R16, R16, -INF , !P1 ;  /* 0xff80000010107808 */ /* 0x000fe40004800000 */
[----:B------:R-:W-:Y:S01]  /*1b60*/  ISETP.GE.U32.AND P1, PT, R12, R9, PT ;  /* 0x000000090c00720c */ /* 0x000fe20003f26070 */
[----:B------:R-:W-:Y:S01]  /*1b70*/  FMUL R18, R27, UR16 ;  /* 0x000000101b127c20 */ /* 0x000fe20008400000 */
[----:B------:R-:W-:Y:S02]  /*1b80*/  FMUL R17, R28, UR16 ;  /* 0x000000101c117c20 */ /* 0x000fe40008400000 */
[----:B------:R-:W-:Y:S02]  /*1b90*/  ISETP.GE.U32.AND.EX P1, PT, R13, RZ, PT, P1 ;  /* 0x000000ff0d00720c */ /* 0x000fe40003f26110 */
[----:B------:R-:W-:Y:S02]  /*1ba0*/  FSEL R19, R19, -INF , !P0 ;  /* 0xff80000013137808 */ /* 0x000fe40004000000 */
[----:B------:R-:W-:-:S02]  /*1bb0*/  FSEL R18, R18, -INF , !P1 ;  /* 0xff80000012127808 */ /* 0x000fc40004800000 */
[----:B------:R-:W-:Y:S02]  /*1bc0*/  FSEL R17, R17, -INF , !P4 ;  /* 0xff80000011117808 */ /* 0x000fe40006000000 */
[-C--:B------:R-:W-:Y:S02]  /*1bd0*/  ISETP.GT.U32.AND P0, PT, R12, R3.reuse, PT ;  /* 0x000000030c00720c */ /* 0x080fe40003f04070 */
[C---:B------:R-:W-:Y:S02]  /*1be0*/  ISETP.GT.U32.AND P1, PT, R20.reuse, R3, PT ;  /* 0x000000031400720c */ /* 0x040fe40003f24070 */
[----:B------:R-:W-:Y:S01]  /*1bf0*/  ISETP.GT.U32.AND P4, PT, R20, R9, PT ;  /* 0x000000091400720c */ /* 0x000fe20003f84070 */
[----:B------:R-:W-:Y:S01]  /*1c00*/  FMUL R20, R24, UR16 ;  /* 0x0000001018147c20 */ /* 0x000fe20008400000 */
[----:B------:R-:W-:Y:S01]  /*1c10*/  FMUL R24, R30, UR16 ;  /* 0x000000101e187c20 */ /* 0x000fe20008400000 */
[----:B------:R-:W-:Y:S01]  /*1c20*/  ISETP.GT.U32.AND.EX P0, PT, R13, RZ, PT, P0 ;  /* 0x000000ff0d00720c */ /* 0x000fe20003f04100 */
[----:B------:R-:W-:-:S03]  /*1c30*/  FMUL R25, R32, UR16 ;  /* 0x0000001020197c20 */ /* 0x000fc60008400000 */
[----:B------:R-:W-:Y:S02]  /*1c40*/  FSEL R20, R20, -INF , !P0 ;  /* 0xff80000014147808 */ /* 0x000fe40004000000 */
[----:B------:R-:W-:Y:S02]  /*1c50*/  FSEL R24, R24, -INF , !P0 ;  /* 0xff80000018187808 */ /* 0x000fe40004000000 */
[----:B------:R-:W-:Y:S01]  /*1c60*/  ISETP.GT.U32.AND.EX P0, PT, R122, RZ, PT, P6 ;  /* 0x000000ff7a00720c */ /* 0x000fe20003f04160 */
[----:B------:R-:W-:Y:S01]  /*1c70*/  FMUL R21, R31, UR16 ;  /* 0x000000101f157c20 */ /* 0x000fe20008400000 */
[C---:B------:R-:W-:Y:S01]  /*1c80*/  IADD3 R27, P5, R12.reuse, 0x19, RZ ;  /* 0x000000190c1b7810 */ /* 0x040fe20007fbe0ff */
[----:B------:R-:W-:Y:S01]  /*1c90*/  FMUL R26, R33, UR16 ;  /* 0x00000010211a7c20 */ /* 0x000fe20008400000 */
[----:B------:R-:W-:Y:S02]  /*1ca0*/  FSEL R25, R25, -INF , !P0 ;  /* 0xff80000019197808 */ /* 0x000fe40004000000 */
[----:B------:R-:W-:-:S02]  /*1cb0*/  IADD3 R29, P0, R12, 0x20, RZ ;  /* 0x000000200c1d7810 */ /* 0x000fc40007f1e0ff */
[----:B------:R-:W-:Y:S01]  /*1cc0*/  ISETP.GT.U32.AND.EX P1, PT, R109, RZ, PT, P1 ;  /* 0x000000ff6d00720c */ /* 0x000fe20003f24110 */
[--C-:B------:R-:W-:Y:S01]  /*1cd0*/  IMAD.X R108, RZ, RZ, R13.reuse, P5 ;  /* 0x000000ffff6c7224 */ /* 0x100fe200028e060d */
[----:B------:R-:W-:Y:S02]  /*1ce0*/  FSEL R21, R21, -INF , !P3 ;  /* 0xff80000015157808 */ /* 0x000fe40005800000 */
[C---:B------:R-:W-:Y:S02]  /*1cf0*/  ISETP.GT.U32.AND P5, PT, R123.reuse, R3, PT ;  /* 0x000000037b00720c */ /* 0x040fe40003fa4070 */
[----:B------:R-:W-:Y:S01]  /*1d00*/  ISETP.GT.U32.AND P3, PT, R123, R9, PT ;  /* 0x000000097b00720c */ /* 0x000fe20003f64070 */
[----:B------:R-:W-:Y:S01]  /*1d10*/  IMAD.X R123, RZ, RZ, R13, P0 ;  /* 0x000000ffff7b7224 */ /* 0x000fe200000e060d */
[----:B------:R-:W-:Y:S02]  /*1d20*/  FSEL R26, R26, -INF , !P1 ;  /* 0xff8000001a1a7808 */ /* 0x000fe40004800000 */
[----:B------:R-:W-:-:S02]  /*1d30*/  ISETP.GT.U32.AND P6, PT, R27, R3, PT ;  /* 0x000000031b00720c */ /* 0x000fc40003fc4070 */
[----:B------:R-:W-:Y:S01]  /*1d40*/  ISETP.GT.U32.AND P1, PT, R27, R9, PT ;  /* 0x000000091b00720c */ /* 0x000fe20003f24070 */
[----:B------:R-:W-:Y:S01]  /*1d50*/  FMUL R27, R34, UR16 ;  /* 0x00000010221b7c20 */ /* 0x000fe20008400000 */
[----:B------:R-:W-:Y:S02]  /*1d60*/  ISETP.GT.U32.AND.EX P0, PT, R109, RZ, PT, P4 ;  /* 0x000000ff6d00720c */ /* 0x000fe40003f04140 */
[----:B------:R-:W-:Y:S01]  /*1d70*/  IADD3 R31, P4, R12, 0x21, RZ ;  /* 0x000000210c1f7810 */ /* 0x000fe20007f9e0ff */
[----:B------:R-:W-:Y:S01]  /*1d80*/  FMUL R28, R35, UR16 ;  /* 0x00000010231c7c20 */ /* 0x000fe20008400000 */
[----:B------:R-:W-:Y:S01]  /*1d90*/  ISETP.GT.U32.AND.EX P2, PT, R122, RZ, PT, P2 ;  /* 0x000000ff7a00720c */ /* 0x000fe20003f44120 */
[----:B------:R-:W-:Y:S01]  /*1da0*/  FMUL R30, R37, UR16 ;  /* 0x00000010251e7c20 */ /* 0x000fe20008400000 */
[----:B------:R-:W-:Y:S01]  /*1db0*/  ISETP.GT.U32.AND.EX P6, PT, R108, RZ, PT, P6 ;  /* 0x000000ff6c00720c */ /* 0x000fe20003fc4160 */
[----:B------:R-:W-:Y:S01]  /*1dc0*/  IMAD.X R122, RZ, RZ, R13, P4 ;  /* 0x000000ffff7a7224 */ /* 0x000fe200020e060d */
[----:B------:R-:W-:-:S02]  /*1dd0*/  FSEL R27, R27, -INF , !P2 ;  /* 0xff8000001b1b7808 */ /* 0x000fc40005000000 */
[C---:B------:R-:W-:Y:S02]  /*1de0*/  ISETP.GT.U32.AND P4, PT, R29.reuse, R3, PT ;  /* 0x000000031d00720c */ /* 0x040fe40003f84070 */
[----:B------:R-:W-:Y:S01]  /*1df0*/  ISETP.GT.U32.AND P2, PT, R29, R9, PT ;  /* 0x000000091d00720c */ /* 0x000fe20003f44070 */
[----:B------:R-:W-:Y:S01]  /*1e00*/  FMUL R29, R36, UR16 ;  /* 0x00000010241d7c20 */ /* 0x000fe20008400000 */
[----:B------:R-:W-:Y:S02]  /*1e10*/  FSEL R28, R28, -INF , !P0 ;  /* 0xff8000001c1c7808 */ /* 0x000fe40004000000 */
[----:B------:R-:W-:Y:S02]  /*1e20*/  ISETP.GT.U32.AND.EX P0, PT, R107, RZ, PT, P5 ;  /* 0x000000ff6b00720c */ /* 0x000fe40003f04150 */
[----:B------:R-:W-:Y:S02]  /*1e30*/  FSEL R30, R30, -INF , !P6 ;  /* 0xff8000001e1e7808 */ /* 0x000fe40007000000 */
[----:B------:R-:W-:-:S02]  /*1e40*/  IADD3 R33, P6, R12, 0x28, RZ ;  /* 0x000000280c217810 */ /* 0x000fc40007fde0ff */
[----:B------:R-:W-:Y:S02]  /*1e50*/  FSEL R29, R29, -INF , !P0 ;  /* 0xff8000001d1d7808 */ /* 0x000fe40004000000 */
[C---:B------:R-:W-:Y:S01]  /*1e60*/  ISETP.GT.U32.AND P0, PT, R31.reuse, R3, PT ;  /* 0x000000031f00720c */ /* 0x040fe20003f04070 */
[----:B------:R-:W-:Y:S01]  /*1e70*/  IMAD.X R109, RZ, RZ, R13, P6 ;  /* 0x000000ffff6d7224 */ /* 0x000fe200030e060d */
[----:B------:R-:W-:Y:S01]  /*1e80*/  ISETP.GT.U32.AND P5, PT, R31, R9, PT ;  /* 0x000000091f00720c */ /* 0x000fe20003fa4070 */
[----:B------:R-:W-:Y:S01]  /*1e90*/  FMUL R31, R38, UR16 ;  /* 0x00000010261f7c20 */ /* 0x000fe20008400000 */
[----:B------:R-:W-:Y:S01]  /*1ea0*/  ISETP.GT.U32.AND.EX P6, PT, R107, RZ, PT, P3 ;  /* 0x000000ff6b00720c */ /* 0x000fe20003fc4130 */
[----:B------:R-:W-:Y:S01]  /*1eb0*/  FMUL R32, R39, UR16 ;  /* 0x0000001027207c20 */ /* 0x000fe20008400000 */
[----:B------:R-:W-:Y:S02]  /*1ec0*/  ISETP.GT.U32.AND.EX P3, PT, R108, RZ, PT, P1 ;  /* 0x000000ff6c00720c */ /* 0x000fe40003f64110 */
[----:B------:R-:W-:-:S02]  /*1ed0*/  IADD3 R35, P1, R12, 0x29, RZ ;  /* 0x000000290c237810 */ /* 0x000fc40007f3e0ff */
[----:B------:R-:W-:Y:S02]  /*1ee0*/  FSEL R31, R31, -INF , !P6 ;  /* 0xff8000001f1f7808 */ /* 0x000fe40007000000 */
[----:B------:R-:W-:Y:S01]  /*1ef0*/  IADD3 R37, P6, R12, 0x30, RZ ;  /* 0x000000300c257810 */ /* 0x000fe20007fde0ff */
[--C-:B------:R-:W-:Y:S01]  /*1f00*/  IMAD.X R108, RZ, RZ, R13.reuse, P1 ;  /* 0x000000ffff6c7224 */ /* 0x100fe200008e060d */
[----:B------:R-:W-:Y:S02]  /*1f10*/  FSEL R32, R32, -INF , !P3 ;  /* 0xff80000020207808 */ /* 0x000fe40005800000 */
[C---:B------:R-:W-:Y:S01]  /*1f20*/  ISETP.GT.U32.AND P1, PT, R33.reuse, R3, PT ;  /* 0x000000032100720c */ /* 0x040fe20003f24070 */
[----:B------:R-:W-:Y:S01]  /*1f30*/  IMAD.X R107, RZ, RZ, R13, P6 ;  /* 0x000000ffff6b7224 */ /* 0x000fe200030e060d */
[----:B------:R-:W-:Y:S01]  /*1f40*/  ISETP.GT.U32.AND P3, PT, R33, R9, PT ;  /* 0x000000092100720c */ /* 0x000fe20003f64070 */
[----:B------:R-:W-:Y:S01]  /*1f50*/  FMUL R33, R40, UR16 ;  /* 0x0000001028217c20 */ /* 0x000fe20008400000 */
[----:B------:R-:W-:-:S02]  /*1f60*/  ISETP.GT.U32.AND.EX P6, PT, R123, RZ, PT, P2 ;  /* 0x000000ff7b00720c */ /* 0x000fc40003fc4120 */
[----:B------:R-:W-:Y:S01]  /*1f70*/  LOP3.LUT R10, R10, 0xf, RZ, 0xc0, !PT ;  /* 0x0000000f0a0a7812 */ /* 0x000fe200078ec0ff */
[----:B------:R-:W-:Y:S01]  /*1f80*/  FMUL R36, R43, UR16 ;  /* 0x000000102b247c20 */ /* 0x000fe20008400000 */
[----:B------:R-:W-:Y:S02]  /*1f90*/  ISETP.GT.U32.AND.EX P4, PT, R123, RZ, PT, P4 ;  /* 0x000000ff7b00720c */ /* 0x000fe40003f84140 */
[----:B------:R-:W-:Y:S02]  /*1fa0*/  ISETP.GT.U32.AND.EX P2, PT, R122, RZ, PT, P5 ;  /* 0x000000ff7a00720c */ /* 0x000fe40003f44150 */
[----:B------:R-:W-:Y:S01]  /*1fb0*/  IADD3 R39, P5, R12, 0x31, RZ ;  /* 0x000000310c277810 */ /* 0x000fe20007fbe0ff */
[----:B------:R-:W-:Y:S01]  /*1fc0*/  FMUL R34, R41, UR16 ;  /* 0x0000001029227c20 */ /* 0x000fe20008400000 */
[----:B------:R-:W-:Y:S01]  /*1fd0*/  FSEL R33, R33, -INF , !P4 ;  /* 0xff80000021217808 */ /* 0x000fe20006000000 */
[----:B------:R-:W-:Y:S01]  /*1fe0*/  IMAD R10, R11, 0x10, R10 ;  /* 0x000000100b0a7824 */ /* 0x000fe200078e020a */
[----:B------:R-:W-:Y:S01]  /*1ff0*/  ISETP.GT.U32.AND.EX P0, PT, R122, RZ, PT, P0 ;  /* 0x000000ff7a00720c */ /* 0x000fe20003f04100 */
[----:B------:R-:W-:Y:S01]  /*2000*/  IMAD.X R122, RZ, RZ, R13, P5 ;  /* 0x000000ffff7a7224 */ /* 0x000fe200028e060d */
[----:B------:R-:W-:-:S02]  /*2010*/  ISETP.GT.U32.AND P4, PT, R35, R3, PT ;  /* 0x000000032300720c */ /* 0x000fc40003f84070 */
[----:B------:R-:W-:Y:S02]  /*2020*/  FMNMX R11, R16, R18, !PT ;  /* 0x00000012100b7209 */ /* 0x000fe40007800000 */
[----:B------:R-:W-:Y:S01]  /*2030*/  FSEL R36, R36, -INF , !P2 ;  /* 0xff80000024247808 */ /* 0x000fe20005000000 */
[----:B------:R-:W-:Y:S01]  /*2040*/  FMUL R38, R45, UR16 ;  /* 0x000000102d267c20 */ /* 0x000fe20008400000 */
[C---:B------:R-:W-:Y:S02]  /*2050*/  ISETP.GT.U32.AND P5, PT, R37.reuse, R3, PT ;  /* 0x000000032500720c */ /* 0x040fe40003fa4070 */
[----:B------:R-:W-:Y:S01]  /*2060*/  ISETP.GT.U32.AND P2, PT, R37, R9, PT ;  /* 0x000000092500720c */ /* 0x000fe20003f44070 */
[----:B------:R-:W-:Y:S01]  /*2070*/  FMUL R37, R44, UR16 ;  /* 0x000000102c257c20 */ /* 0x000fe20008400000 */
[----:B------:R-:W-:Y:S02]  /*2080*/  FSEL R34, R34, -INF , !P0 ;  /* 0xff80000022227808 */ /* 0x000fe40004000000 */
[----:B------:R-:W-:-:S02]  /*2090*/  ISETP.GT.U32.AND.EX P1, PT, R109, RZ, PT, P1 ;  /* 0x000000ff6d00720c */ /* 0x000fc40003f24110 */
[----:B------:R-:W-:Y:S02]  /*20a0*/  ISETP.GT.U32.AND.EX P4, PT, R108, RZ, PT, P4 ;  /* 0x000000ff6c00720c */ /* 0x000fe40003f84140 */
[----:B------:R-:W-:Y:S02]  /*20b0*/  FMNMX R11, R24, R11, !PT ;  /* 0x0000000b180b7209 */ /* 0x000fe40007800000 */
[----:B------:R-:W-:Y:S01]  /*20c0*/  ISETP.GT.U32.AND P0, PT, R35, R9, PT ;  /* 0x000000092300720c */ /* 0x000fe20003f04070 */
[----:B------:R-:W-:Y:S01]  /*20d0*/  FMUL R35, R42, UR16 ;  /* 0x000000102a237c20 */ /* 0x000fe20008400000 */
[----:B------:R-:W-:Y:S02]  /*20e0*/  FSEL R37, R37, -INF , !P1 ;  /* 0xff80000025257808 */ /* 0x000fe40004800000 */
[----:B------:R-:W-:Y:S02]  /*20f0*/  FSEL R38, R38, -INF , !P4 ;  /* 0xff80000026267808 */ /* 0x000fe40006000000 */
[----:B------:R-:W-:Y:S01]  /*2100*/  FMNMX R11, R21, R11, !PT ;  /* 0x0000000b150b7209 */ /* 0x000fe20007800000 */
[----:B------:R-:W-:Y:S01]  /*2110*/  FMUL R40, R47, UR16 ;  /* 0x000000102f287c20 */ /* 0x000fe20008400000 */
[----:B------:R-:W-:-:S02]  /*2120*/  ISETP.GT.U32.AND P1, PT, R39, R3, PT ;  /* 0x000000032700720c */ /* 0x000fc40003f24070 */
[----:B------:R-:W-:Y:S01]  /*2130*/  ISETP.GT.U32.AND P4, PT, R39, R9, PT ;  /* 0x000000092700720c */ /* 0x000fe20003f84070 */
[----:B------:R-:W-:Y:S01]  /*2140*/  FMUL R39, R46, UR16 ;  /* 0x000000102e277c20 */ /* 0x000fe20008400000 */
[----:B------:R-:W-:Y:S02]  /*2150*/  FSEL R35, R35, -INF , !P6 ;  /* 0xff80000023237808 */ /* 0x000fe40007000000 */
[----:B------:R-:W-:Y:S02]  /*2160*/  ISETP.GT.U32.AND.EX P3, PT, R109, RZ, PT, P3 ;  /* 0x000000ff6d00720c */ /* 0x000fe40003f64130 */
[----:B------:R-:W-:Y:S02]  /*2170*/  ISETP.GT.U32.AND.EX P0, PT, R108, RZ, PT, P0 ;  /* 0x000000ff6c00720c */ /* 0x000fe40003f04100 */
[----:B------:R-:W-:Y:S02]  /*2180*/  IADD3 R41, P6, R12, 0x38, RZ ;  /* 0x000000380c297810 */ /* 0x000fe40007fde0ff */
[----:B------:R-:W-:-:S02]  /*2190*/  FMNMX R11, R27, R11, !PT ;  /* 0x0000000b1b0b7209 */ /* 0x000fc40007800000 */
[----:B------:R-:W-:Y:S02]  /*21a0*/  FSEL R39, R39, -INF , !P3 ;  /* 0xff80000027277808 */ /* 0x000fe40005800000 */
[----:B------:R-:W-:Y:S01]  /*21b0*/  FSEL R40, R40, -INF , !P0 ;  /* 0xff80000028287808 */ /* 0x000fe20004000000 */
[----:B------:R-:W-:Y:S01]  /*21c0*/  FMUL R42, R49, UR16 ;  /* 0x00000010312a7c20 */ /* 0x000fe20008400000 */
[C---:B------:R-:W-:Y:S02]  /*21d0*/  ISETP.GT.U32.AND P3, PT, R41.reuse, R3, PT ;  /* 0x000000032900720c */ /* 0x040fe40003f64070 */
[----:B------:R-:W-:Y:S01]  /*21e0*/  ISETP.GT.U32.AND P0, PT, R41, R9, PT ;  /* 0x000000092900720c */ /* 0x000fe20003f04070 */
[----:B------:R-:W-:Y:S01]  /*21f0*/  FMUL R41, R48, UR16 ;  /* 0x0000001030297c20 */ /* 0x000fe20008400000 */
[----:B------:R-:W-:Y:S01]  /*2200*/  FMNMX R11, R28, R11, !PT ;  /* 0x0000000b1c0b7209 */ /* 0x000fe20007800000 */
[----:B------:R-:W-:Y:S01]  /*2210*/  IMAD.X R123, RZ, RZ, R13, P6 ;  /* 0x000000ffff7b7224 */ /* 0x000fe200030e060d */
[----:B------:R-:W-:-:S02]  /*2220*/  ISETP.GT.U32.AND.EX P5, PT, R107, RZ, PT, P5 ;  /* 0x000000ff6b00720c */ /* 0x000fc40003fa4150 */
[----:B------:R-:W-:Y:S02]  /*2230*/  ISETP.GT.U32.AND.EX P1, PT, R122, RZ, PT, P1 ;  /* 0x000000ff7a00720c */ /* 0x000fe40003f24110 */
[----:B------:R-:W-:Y:S02]  /*2240*/  IADD3 R43, P6, R12, 0x39, RZ ;  /* 0x000000390c2b7810 */ /* 0x000fe40007fde0ff */
[----:B------:R-:W-:Y:S02]  /*2250*/  FMNMX R11, R31, R11, !PT ;  /* 0x0000000b1f0b7209 */ /* 0x000fe40007800000 */
[----:B------:R-:W-:Y:S02]  /*2260*/  FSEL R41, R41, -INF , !P5 ;  /* 0xff80000029297808 */ /* 0x000fe40006800000 */
[----:B------:R-:W-:Y:S01]  /*2270*/  FSEL R42, R42, -INF , !P1 ;  /* 0xff8000002a2a7808 */ /* 0x000fe20004800000 */
[----:B------:R-:W-:Y:S01]  /*2280*/  FMUL R44, R50, UR16 ;  /* 0x00000010322c7c20 */ /* 0x000fe20008400000 */
[----:B------:R-:W-:-:S02]  /*2290*/  ISETP.GT.U32.AND P5, PT, R43, R3, PT ;  /* 0x000000032b00720c */ /* 0x000fc40003fa4070 */
[----:B------:R-:W-:Y:S01]  /*22a0*/  ISETP.GT.U32.AND P1, PT, R43, R9, PT ;  /* 0x000000092b00720c */ /* 0x000fe20003f24070 */
[----:B------:R-:W-:Y:S01]  /*22b0*/  FMUL R43, R51, UR16 ;  /* 0x00000010332b7c20 */ /* 0x000fe20008400000 */
[----:B------:R-:W-:Y:S02]  /*22c0*/  FMNMX R11, R32, R11, !PT ;  /* 0x0000000b200b7209 */ /* 0x000fe40007800000 */
[----:B------:R-:W-:Y:S02]  /*22d0*/  ISETP.GT.U32.AND.EX P2, PT, R107, RZ, PT, P2 ;  /* 0x000000ff6b00720c */ /* 0x000fe40003f44120 */
[----:B------:R-:W-:Y:S01]  /*22e0*/  ISETP.GT.U32.AND.EX P4, PT, R122, RZ, PT, P4 ;  /* 0x000000ff7a00720c */ /* 0x000fe20003f84140 */
[----:B------:R-:W-:Y:S01]  /*22f0*/  IMAD.X R108, RZ, RZ, R13, P6 ;  /* 0x000000ffff6c7224 */ /* 0x000fe200030e060d */
[----:B------:R-:W-:Y:S02]  /*2300*/  LOP3.LUT R45, R12, 0x59, RZ, 0xfc, !PT ;  /* 0x000000590c2d7812 */ /* 0x000fe400078efcff */
[----:B------:R-:W-:-:S02]  /*2310*/  FMNMX R11, R35, R11, !PT ;  /* 0x0000000b230b7209 */ /* 0x000fc40007800000 */
[----:B------:R-:W-:Y:S02]  /*2320*/  FSEL R44, R44, -INF , !P2 ;  /* 0xff8000002c2c7808 */ /* 0x000fe40005000000 */
[----:B------:R-:W-:Y:S01]  /*2330*/  FSEL R43, R43, -INF , !P4 ;  /* 0xff8000002b2b7808 */ /* 0x000fe20006000000 */
[----:B------:R-:W-:Y:S01]  /*2340*/  FMUL R46, R53, UR16 ;  /* 0x00000010352e7c20 */ /* 0x000fe20008400000 */
[C---:B------:R-:W-:Y:S02]  /*2350*/  ISETP.GT.U32.AND P2, PT, R45.reuse, R9, PT ;  /* 0x000000092d00720c */ /* 0x040fe40003f44070 */
[----:B------:R-:W-:Y:S01]  /*2360*/  ISETP.GT.U32.AND P4, PT, R45, R3, PT ;  /* 0x000000032d00720c */ /* 0x000fe20003f84070 */
[----:B------:R-:W-:Y:S01]  /*2370*/  FMUL R45, R52, UR16 ;  /* 0x00000010342d7c20 */ /* 0x000fe20008400000 */
[----:B------:R-:W-:Y:S02]  /*2380*/  ISETP.GT.U32.AND.EX P3, PT, R123, RZ, PT, P3 ;  /* 0x000000ff7b00720c */ /* 0x000fe40003f64130 */
[----:B------:R-:W-:-:S02]  /*2390*/  ISETP.GT.U32.AND.EX P5, PT, R108, RZ, PT, P5 ;  /* 0x000000ff6c00720c */ /* 0x000fc40003fa4150 */
[----:B------:R-:W-:Y:S02]  /*23a0*/  FMNMX R11, R36, R11, !PT ;  /* 0x0000000b240b7209 */ /* 0x000fe40007800000 */
[----:B------:R-:W-:Y:S02]  /*23b0*/  LOP3.LUT R47, R12, 0x40, RZ, 0xfc, !PT ;  /* 0x000000400c2f7812 */ /* 0x000fe400078efcff */
[----:B------:R-:W-:Y:S02]  /*23c0*/  FSEL R45, R45, -INF , !P3 ;  /* 0xff8000002d2d7808 */ /* 0x000fe40005800000 */
[----:B------:R-:W-:Y:S02]  /*23d0*/  FSEL R46, R46, -INF , !P5 ;  /* 0xff8000002e2e7808 */ /* 0x000fe40006800000 */
[----:B------:R-:W-:Y:S01]  /*23e0*/  FMNMX R11, R39, R11, !PT ;  /* 0x0000000b270b7209 */ /* 0x000fe20007800000 */
[----:B------:R-:W-:Y:S01]  /*23f0*/  FMUL R48, R54, UR16 ;  /* 0x0000001036307c20 */ /* 0x000fe20008400000 */
[----:B------:R-:W-:-:S02]  /*2400*/  ISETP.GT.U32.AND P3, PT, R47, R9, PT ;  /* 0x000000092f00720c */ /* 0x000fc40003f64070 */
[----:B------:R-:W-:Y:S01]  /*2410*/  ISETP.GT.U32.AND P5, PT, R47, R3, PT ;  /* 0x000000032f00720c */ /* 0x000fe20003fa4070 */
[----:B------:R-:W-:Y:S01]  /*2420*/  FMUL R47, R55, UR16 ;  /* 0x00000010372f7c20 */ /* 0x000fe20008400000 */
[----:B------:R-:W-:Y:S02]  /*2430*/  ISETP.GT.U32.AND.EX P0, PT, R123, RZ, PT, P0 ;  /* 0x000000ff7b00720c */ /* 0x000fe40003f04100 */
[----:B------:R-:W-:Y:S02]  /*2440*/  ISETP.GT.U32.AND.EX P1, PT, R108, RZ, PT, P1 ;  /* 0x000000ff6c00720c */ /* 0x000fe40003f24110 */
[----:B------:R-:W-:Y:S02]  /*2450*/  LOP3.LUT R49, R12, 0x41, RZ, 0xfc, !PT ;  /* 0x000000410c317812 */ /* 0x000fe400078efcff */
[----:B------:R-:W-:Y:S02]  /*2460*/  FMNMX R11, R40, R11, !PT ;  /* 0x0000000b280b7209 */ /* 0x000fe40007800000 */
[----:B------:R-:W-:-:S02]  /*2470*/  FSEL R48, R48, -INF , !P0 ;  /* 0xff80000030307808 */ /* 0x000fc40004000000 */
[----:B------:R-:W-:Y:S02]  /*2480*/  FSEL R47, R47, -INF , !P1 ;  /* 0xff8000002f2f7808 */ /* 0x000fe40004800000 */
[C---:B------:R-:W-:Y:S02]  /*2490*/  ISETP.GT.U32.AND P0, PT, R49.reuse, R9, PT ;  /* 0x000000093100720c */ /* 0x040fe40003f04070 */
[----:B------:R-:W-:Y:S01]  /*24a0*/  ISETP.GT.U32.AND P1, PT, R49, R3, PT ;  /* 0x000000033100720c */ /* 0x000fe20003f24070 */
[----:B------:R-:W-:Y:S01]  /*24b0*/  FMUL R49, R56, UR16 ;  /* 0x0000001038317c20 */ /* 0x000fe20008400000 */
[----:B------:R-:W-:Y:S01]  /*24c0*/  FMNMX R11, R44, R11, !PT ;  /* 0x0000000b2c0b7209 */ /* 0x000fe20007800000 */
[----:B------:R-:W-:Y:S01]  /*24d0*/  FMUL R50, R57, UR16 ;  /* 0x0000001039327c20 */ /* 0x000fe20008400000 */
[----:B------:R-:W-:Y:S01]  /*24e0*/  ISETP.GT.U32.AND.EX P5, PT, R13, RZ, PT, P5 ;  /* 0x000000ff0d00720c */ /* 0x000fe20003fa4150 */
[----:B------:R-:W-:Y:S01]  /*24f0*/  FMUL R51, R58, UR16 ;  /* 0x000000103a337c20 */ /* 0x000fe20008400000 */
[----:B------:R-:W-:-:S02]  /*2500*/  LOP3.LUT R52, R12, 0x48, RZ, 0xfc, !PT ;  /* 0x000000480c347812 */ /* 0x000fc400078efcff */
[C---:B------:R-:W-:Y:S02]  /*2510*/  ISETP.GT.U32.AND.EX P3, PT, R13.reuse, RZ, PT, P3 ;  /* 0x000000ff0d00720c */ /* 0x040fe40003f64130 */
[----:B------:R-:W-:Y:S02]  /*2520*/  ISETP.GT.U32.AND.EX P1, PT, R13, RZ, PT, P1 ;  /* 0x000000ff0d00720c */ /* 0x000fe40003f24110 */
[----:B------:R-:W-:Y:S02]  /*2530*/  FMNMX R11, R43, R11, !PT ;  /* 0x0000000b2b0b7209 */ /* 0x000fe40007800000 */
[----:B------:R-:W-:Y:S01]  /*2540*/  LOP3.LUT R53, R12, 0x58, RZ, 0xfc, !PT ;  /* 0x000000580c357812 */ /* 0x000fe200078efcff */
[----:B------:R-:W-:Y:S01]  /*2550*/  IMAD.SHL.U32 R0, R0, 0x100, RZ ;  /* 0x0000010000007824 */ /* 0x000fe200078e00ff */
[----:B------:R-:W-:Y:S01]  /*2560*/  FSEL R49, R49, -INF , !P5 ;  /* 0xff80000031317808 */ /* 0x000fe20006800000 */
[----:B------:R-:W-:Y:S01]  /*2570*/  FMUL R54, R59, UR16 ;  /* 0x000000103b367c20 */ /* 0x000fe20008400000 */
[----:B------:R-:W-:-:S02]  /*2580*/  ISETP.GT.U32.AND P5, PT, R52, R9, PT ;  /* 0x000000093400720c */ /* 0x000fc40003fa4070 */
[----:B------:R-:W-:Y:S02]  /*2590*/  FSEL R50, R50, -INF , !P1 ;  /* 0xff80000032327808 */ /* 0x000fe40004800000 */
[----:B------:R-:W-:Y:S02]  /*25a0*/  FSEL R51, R51, -INF , !P3 ;  /* 0xff80000033337808 */ /* 0x000fe40005800000 */
[----:B------:R-:W-:Y:S01]  /*25b0*/  FMNMX R11, R48, R11, !PT ;  /* 0x0000000b300b7209 */ /* 0x000fe20007800000 */
[----:B------:R-:W-:Y:S01]  /*25c0*/  FMUL R55, R62, UR16 ;  /* 0x000000103e377c20 */ /* 0x000fe20008400000 */
[C---:B------:R-:W-:Y:S02]  /*25d0*/  ISETP.GT.U32.AND P1, PT, R53.reuse, R9, PT ;  /* 0x000000093500720c */ /* 0x040fe40003f24070 */
[----:B------:R-:W-:Y:S02]  /*25e0*/  ISETP.GT.U32.AND P3, PT, R53, R3, PT ;  /* 0x000000033500720c */ /* 0x000fe40003f64070 */
[----:B------:R-:W-:-:S02]  /*25f0*/  ISETP.GT.U32.AND.EX P0, PT, R13, RZ, PT, P0 ;  /* 0x000000ff0d00720c */ /* 0x000fc40003f04100 */
[C---:B------:R-:W-:Y:S02]  /*2600*/  LOP3.LUT R53, R12.reuse, 0x49, RZ, 0xfc, !PT ;  /* 0x000000490c357812 */ /* 0x040fe400078efcff */
[----:B------:R-:W-:Y:S02]  /*2610*/  ISETP.GT.U32.AND.EX P5, PT, R13, RZ, PT, P5 ;  /* 0x000000ff0d00720c */ /* 0x000fe40003fa4150 */
[C---:B------:R-:W-:Y:S02]  /*2620*/  LOP3.LUT R56, R12.reuse, 0x51, RZ, 0xfc, !PT ;  /* 0x000000510c387812 */ /* 0x040fe400078efcff */
[----:B------:R-:W-:Y:S02]  /*2630*/  LOP3.LUT R12, R12, 0x50, RZ, 0xfc, !PT ;  /* 0x000000500c0c7812 */ /* 0x000fe400078efcff */
[----:B------:R-:W-:Y:S02]  /*2640*/  LOP3.LUT R0, R0, 0xf00, RZ, 0xe2, !PT ;  /* 0x00000f0000007812 */ /* 0x000fe400078ee2ff */
[----:B------:R-:W-:-:S02]  /*2650*/  FMNMX R11, R47, R11, !PT ;  /* 0x0000000b2f0b7209 */ /* 0x000fc40007800000 */
[----:B------:R-:W-:Y:S02]  /*2660*/  FSEL R54, R54, -INF , !P0 ;  /* 0xff80000036367808 */ /* 0x000fe40004000000 */
[-C--:B------:R-:W-:Y:S02]  /*2670*/  ISETP.GT.U32.AND P0, PT, R53, R9.reuse, PT ;  /* 0x000000093500720c */ /* 0x080fe40003f04070 */
[----:B------:R-:W-:Y:S01]  /*2680*/  FSEL R55, R55, -INF , !P5 ;  /* 0xff80000037377808 */ /* 0x000fe20006800000 */
[----:B------:R-:W-:Y:S01]  /*2690*/  FMUL R58, R63, UR16 ;  /* 0x000000103f3a7c20 */ /* 0x000fe20008400000 */
[----:B------:R-:W-:Y:S01]  /*26a0*/  ISETP.GT.U32.AND P5, PT, R12, R9, PT ;  /* 0x000000090c00720c */ /* 0x000fe20003fa4070 */
[----:B------:R-:W-:Y:S01]  /*26b0*/  IMAD R0, R14, 0x1000, R0 ;  /* 0x000010000e007824 */ /* 0x000fe200078e0200 */
[----:B------:R-:W-:Y:S02]  /*26c0*/  LOP3.LUT R10, R10, 0xff, RZ, 0xc0, !PT ;  /* 0x000000ff0a0a7812 */ /* 0x000fe400078ec0ff */
[----:B------:R-:W-:Y:S01]  /*26d0*/  FMNMX R11, R51, R11, !PT ;  /* 0x0000000b330b7209 */ /* 0x000fe20007800000 */
[----:B------:R-:W-:Y:S01]  /*26e0*/  FMUL R66, R66, UR16 ;  /* 0x0000001042427c20 */ /* 0x000fe20008400000 */
[C---:B------:R-:W-:Y:S01]  /*26f0*/  ISETP.GT.U32.AND.EX P0, PT, R13.reuse, RZ, PT, P0 ;  /* 0x000000ff0d00720c */ /* 0x040fe20003f04100 */
[----:B------:R-:W-:Y:S01]  /*2700*/  IMAD.IADD R10, R0, 0x1, R10 ;  /* 0x00000001000a7824 */ /* 0x000fe200078e020a */
[----:B------:R-:W-:-:S02]  /*2710*/  ISETP.GT.U32.AND.EX P5, PT, R13, RZ, PT, P5 ;  /* 0x000000ff0d00720c */ /* 0x000fc40003fa4150 */
[----:B------:R-:W-:Y:S02]  /*2720*/  FMNMX R11, R54, R11, !PT ;  /* 0x0000000b360b7209 */ /* 0x000fe40007800000 */
[----:B------:R-:W-:Y:S02]  /*2730*/  FSEL R58, R58, -INF , !P0 ;  /* 0xff8000003a3a7808 */ /* 0x000fe40004000000 */
[----:B------:R-:W-:Y:S02]  /*2740*/  ISETP.GT.U32.AND P0, PT, R56, R9, PT ;  /* 0x000000093800720c */ /* 0x000fe40003f04070 */
[----:B------:R-:W-:Y:S02]  /*2750*/  FSEL R9, R66, -INF , !P5 ;  /* 0xff80000042097808 */ /* 0x000fe40006800000 */
[----:B------:R-:W-:Y:S02]  /*2760*/  FMNMX R11, R55, R11, !PT ;  /* 0x0000000b370b7209 */ /* 0x000fe40007800000 */
[----:B------:R-:W-:Y:S01]  /*2770*/  ISETP.GT.U32.AND P5, PT, R56, R3, PT ;  /* 0x000000033800720c */ /* 0x000fe20003fa4070 */
[----:B------:R-:W-:Y:S01]  /*2780*/  FMUL R0, R67, UR16 ;  /* 0x0000001043007c20 */ /* 0x000fe20008400000 */
[----:B------:R-:W-:Y:S01]  /*2790*/  LOP3.LUT R56, R10, 0xffff, RZ, 0xc0, !PT ;  /* 0x0000ffff0a387812 */ /* 0x000fe200078ec0ff */
[----:B------:R-:W-:Y:S01]  /*27a0*/  FMUL R14, R70, UR16 ;  /* 0x00000010460e7c20 */ /* 0x000fe20008400000 */
[----:B------:R-:W-:-:S02]  /*27b0*/  ISETP.GT.U32.AND.EX P0, PT, R13, RZ, PT, P0 ;  /* 0x000000ff0d00720c */ /* 0x000fc40003f04100 */
[----:B------:R-:W-:Y:S02]  /*27c0*/  FMNMX R11, R58, R11, !PT ;  /* 0x0000000b3a0b7209 */ /* 0x000fe40007800000 */
[----:B------:R-:W-:Y:S02]  /*27d0*/  ISETP.GT.U32.AND.EX P1, PT, R13, RZ, PT, P1 ;  /* 0x000000ff0d00720c */ /* 0x000fe40003f24110 */
[----:B------:R-:W-:Y:S01]  /*27e0*/  SHF.R.U32.HI R10, RZ, 0xd, R56 ;  /* 0x0000000dff0a7819 */ /* 0x000fe20000011638 */
[----:B------:R-:W-:Y:S01]  /*27f0*/  FMUL R59, R71, UR16 ;  /* 0x00000010473b7c20 */ /* 0x000fe20008400000 */
[----:B------:R-:W-:Y:S02]  /*2800*/  FSEL R0, R0, -INF , !P0 ;  /* 0xff80000000007808 */ /* 0x000fe40004000000 */
[----:B------:R-:W-:Y:S02]  /*2810*/  FMNMX R11, R9, R11, !PT ;  /* 0x0000000b090b7209 */ /* 0x000fe40007800000 */
[----:B------:R-:W-:-:S02]  /*2820*/  FSEL R14, R14, -INF , !P1 ;  /* 0xff8000000e0e7808 */ /* 0x000fc40004800000 */
[----:B------:R-:W-:Y:S02]  /*2830*/  LOP3.LUT P1, RZ, R10, 0x1, RZ, 0xc0, !PT ;  /* 0x000000010aff7812 */ /* 0x000fe4000782c0ff */
[----:B------:R-:W-:Y:S02]  /*2840*/  ISETP.GT.U32.AND.EX P2, PT, R13, RZ, PT, P2 ;  /* 0x000000ff0d00720c */ /* 0x000fe40003f44120 */
[----:B------:R-:W-:Y:S02]  /*2850*/  SHF.R.U32.HI R10, RZ, 0xc, R56 ;  /* 0x0000000cff0a7819 */ /* 0x000fe40000011638 */
[----:B------:R-:W-:Y:S01]  /*2860*/  FMNMX R11, R0, R11, !PT ;  /* 0x0000000b000b7209 */ /* 0x000fe20007800000 */
[----:B------:R-:W-:Y:S01]  /*2870*/  FMUL R62, R74, UR16 ;  /* 0x000000104a3e7c20 */ /* 0x000fe20008400000 */
[----:B------:R-:W-:Y:S02]  /*2880*/  FSEL R59, R59, -INF , !P2 ;  /* 0xff8000003b3b7808 */ /* 0x000fe40005000000 */
[----:B------:R-:W-:-:S02]  /*2890*/  LOP3.LUT P2, RZ, R10, 0x1, RZ, 0xc0, !PT ;  /* 0x000000010aff7812 */ /* 0x000fc4000784c0ff */
[--C-:B------:R-:W-:Y:S02]  /*28a0*/  SHF.R.U32.HI R10, RZ, 0x9, R56.reuse ;  /* 0x00000009ff0a7819 */ /* 0x100fe40000011638 */
[----:B------:R-:W-:Y:S01]  /*28b0*/  FMNMX R11, R14, R11, !PT ;  /* 0x0000000b0e0b7209 */ /* 0x000fe20007800000 */
[----:B------:R-:W-:Y:S01]  /*28c0*/  FMUL R63, R75, UR16 ;  /* 0x000000104b3f7c20 */ /* 0x000fe20008400000 */
[----:B------:R-:W-:Y:S02]  /*28d0*/  FSEL R62, R62, -INF , !P1 ;  /* 0xff8000003e3e7808 */ /* 0x000fe40004800000 */
[----:B------:R-:W-:Y:S02]  /*28e0*/  LOP3.LUT P1, RZ, R10, 0x1, RZ, 0xc0, !PT ;  /* 0x000000010aff7812 */ /* 0x000fe4000782c0ff */
[----:B------:R-:W-:Y:S02]  /*28f0*/  FMNMX R11, R59, R11, !PT ;  /* 0x0000000b3b0b7209 */ /* 0x000fe40007800000 */
[----:B------:R-:W-:Y:S01]  /*2900*/  SHF.R.U32.HI R10, RZ, 0x8, R56 ;  /* 0x00000008ff0a7819 */ /* 0x000fe20000011638 */
[----:B------:R-:W-:Y:S01]  /*2910*/  FMUL R66, R78, UR16 ;  /* 0x000000104e427c20 */ /* 0x000fe20008400000 */
[----:B------:R-:W-:-:S02]  /*2920*/  FSEL R63, R63, -INF , !P2 ;  /* 0xff8000003f3f7808 */ /* 0x000fc40005000000 */
[----:B------:R-:W-:Y:S02]  /*2930*/  FMNMX R11, R62, R11, !PT ;  /* 0x0000000b3e0b7209 */ /* 0x000fe40007800000 */
[----:B------:R-:W-:Y:S01]  /*2940*/  LOP3.LUT P2, RZ, R10, 0x1, RZ, 0xc0, !PT ;  /* 0x000000010aff7812 */ /* 0x000fe2000784c0ff */
[----:B------:R-:W-:Y:S01]  /*2950*/  FMUL R67, R79, UR16 ;  /* 0x000000104f437c20 */ /* 0x000fe20008400000 */
[----:B------:R-:W-:Y:S01]  /*2960*/  SHF.R.U32.HI R10, RZ, 0x5, R56 ;  /* 0x00000005ff0a7819 */ /* 0x000fe20000011638 */
[----:B------:R-:W-:Y:S01]  /*2970*/  FMUL R70, R82, UR16 ;  /* 0x0000001052467c20 */ /* 0x000fe20008400000 */
[----:B------:R-:W-:Y:S02]  /*2980*/  FSEL R66, R66, -INF , !P1 ;  /* 0xff80000042427808 */ /* 0x000fe40004800000 */
[----:B------:R-:W-:Y:S02]  /*2990*/  FMNMX R82, R63, R11, !PT ;  /* 0x0000000b3f527209 */ /* 0x000fe40007800000 */
[----:B------:R-:W-:-:S02]  /*29a0*/  LOP3.LUT P1, RZ, R10, 0x1, RZ, 0xc0, !PT ;  /* 0x000000010aff7812 */ /* 0x000fc4000782c0ff */
[--C-:B------:R-:W-:Y:S02]  /*29b0*/  SHF.R.U32.HI R10, RZ, 0x4, R56.reuse ;  /* 0x00000004ff0a7819 */ /* 0x100fe40000011638 */
[----:B------:R-:W-:Y:S02]  /*29c0*/  FSEL R67, R67, -INF , !P2 ;  /* 0xff80000043437808 */ /* 0x000fe40005000000 */
[----:B------:R-:W-:Y:S01]  /*29d0*/  FMNMX R82, R66, R82, !PT ;  /* 0x0000005242527209 */ /* 0x000fe20007800000 */
[----:B------:R-:W-:Y:S01]  /*29e0*/  FMUL R71, R83, UR16 ;  /* 0x0000001053477c20 */ /* 0x000fe20008400000 */
[----:B------:R-:W-:Y:S02]  /*29f0*/  LOP3.LUT P2, RZ, R10, 0x1, RZ, 0xc0, !PT ;  /* 0x000000010aff7812 */ /* 0x000fe4000784c0ff */
[----:B------:R-:W-:Y:S02]  /*2a00*/  SHF.R.U32.HI R10, RZ, 0x1, R56 ;  /* 0x00000001ff0a7819 */ /* 0x000fe40000011638 */
[----:B------:R-:W-:-:S02]  /*2a10*/  FSEL R70, R70, -INF , !P1 ;  /* 0xff80000046467808 */ /* 0x000fc40004800000 */
[----:B------:R-:W-:Y:S01]  /*2a20*/  FMNMX R82, R67, R82, !PT ;  /* 0x0000005243527209 */ /* 0x000fe20007800000 */
[----:B------:R-:W-:Y:S01]  /*2a30*/  FMUL R74, R86, UR16 ;  /* 0x00000010564a7c20 */ /* 0x000fe20008400000 */
[----:B------:R-:W-:Y:S02]  /*2a40*/  LOP3.LUT P1, RZ, R10, 0x1, RZ, 0xc0, !PT ;  /* 0x000000010aff7812 */ /* 0x000fe4000782c0ff */
[----:B------:R-:W-:Y:S02]  /*2a50*/  FSEL R71, R71, -INF , !P2 ;  /* 0xff80000047477808 */ /* 0x000fe40005000000 */
[----:B------:R-:W-:Y:S01]  /*2a60*/  FMNMX R82, R70, R82, !PT ;  /* 0x0000005246527209 */ /* 0x000fe20007800000 */
[----:B------:R-:W-:Y:S01]  /*2a70*/  FMUL R75, R87, UR16 ;  /* 0x00000010574b7c20 */ /* 0x000fe20008400000 */
[----:B------:R-:W-:Y:S02]  /*2a80*/  ISETP.NE.AND P6, PT, R106, RZ, PT ;  /* 0x000000ff6a00720c */ /* 0x000fe40003fc5270 */
[----:B------:R-:W-:-:S02]  /*2a90*/  FSEL R74, R74, -INF , !P1 ;  /* 0xff8000004a4a7808 */ /* 0x000fc40004800000 */
[----:B------:R-:W-:Y:S02]  /*2aa0*/  FMNMX R82, R71, R82, !PT ;  /* 0x0000005247527209 */ /* 0x000fe40007800000 */
[----:B------:R-:W-:Y:S02]  /*2ab0*/  SHF.R.U32.HI R57, RZ, 0xf, R56 ;  /* 0x0000000fff397819 */ /* 0x000fe40000011638 */
[----:B------:R-:W-:Y:S02]  /*2ac0*/  ISETP.GT.U32.AND P1, PT, R52, R3, PT ;  /* 0x000000033400720c */ /* 0x000fe40003f24070 */
[----:B------:R-:W-:Y:S02]  /*2ad0*/  FSEL R75, R75, -INF , !P6 ;  /* 0xff8000004b4b7808 */ /* 0x000fe40007000000 */
[----:B------:R-:W-:Y:S01]  /*2ae0*/  FMNMX R82, R74, R82, !PT ;  /* 0x000000524a527209 */ /* 0x000fe20007800000 */
[----:B------:R-:W-:Y:S01]  /*2af0*/  FMUL R60, R60, UR16 ;  /* 0x000000103c3c7c20 */ /* 0x000fe20008400000 */
[----:B------:R-:W-:-:S02]  /*2b00*/  LOP3.LUT P6, RZ, R57, 0x1, RZ, 0xc0, !PT ;  /* 0x0000000139ff7812 */ /* 0x000fc400078cc0ff */
[----:B------:R-:W-:Y:S02]  /*2b10*/  ISETP.GT.U32.AND.EX P1, PT, R13, RZ, PT, P1 ;  /* 0x000000ff0d00720c */ /* 0x000fe40003f24110 */
[----:B------:R-:W-:Y:S02]  /*2b20*/  SHF.R.U32.HI R57, RZ, 0xe, R56 ;  /* 0x0000000eff397819 */ /* 0x000fe40000011638 */
[----:B------:R-:W-:Y:S02]  /*2b30*/  FMNMX R82, R75, R82, !PT ;  /* 0x000000524b527209 */ /* 0x000fe40007800000 */
[----:B------:R-:W-:Y:S02]  /*2b40*/  FSEL R60, R60, -INF , !P1 ;  /* 0xff8000003c3c7808 */ /* 0x000fe40004800000 */
[----:B------:R-:W-:Y:S02]  /*2b50*/  LOP3.LUT P1, RZ, R57, 0x1, RZ, 0xc0, !PT ;  /* 0x0000000139ff7812 */ /* 0x000fe4000782c0ff */
[----:B------:R-:W0:Y:S01]  /*2b60*/  SHFL.BFLY PT, R57, R82, 0x2, 0x1f ;  /* 0x0c401f0052397f89 */ /* 0x000e2200000e0000 */
[-C--:B------:R-:W-:Y:S01]  /*2b70*/  ISETP.GT.U32.AND P2, PT, R53, R3.reuse, PT ;  /* 0x000000033500720c */ /* 0x080fe20003f44070 */
[----:B------:R-:W-:Y:S01]  /*2b80*/  FMUL R61, R61, UR16 ;  /* 0x000000103d3d7c20 */ /* 0x000fe20008400000 */
[----:B------:R-:W-:-:S02]  /*2b90*/  ISETP.GT.U32.AND P0, PT, R12, R3, PT ;  /* 0x000000030c00720c */ /* 0x000fc40003f04070 */
[----:B------:R-:W-:Y:S02]  /*2ba0*/  ISETP.GT.U32.AND.EX P2, PT, R13, RZ, PT, P2 ;  /* 0x000000ff0d00720c */ /* 0x000fe40003f44120 */
[--C-:B------:R-:W-:Y:S01]  /*2bb0*/  SHF.R.U32.HI R78, RZ, 0xb, R56.reuse ;  /* 0x0000000bff4e7819 */ /* 0x100fe20000011638 */
[----:B------:R-:W-:Y:S01]  /*2bc0*/  FMUL R64, R64, UR16 ;  /* 0x0000001040407c20 */ /* 0x000fe20008400000 */
[----:B------:R-:W-:Y:S02]  /*2bd0*/  FSEL R61, R61, -INF , !P2 ;  /* 0xff8000003d3d7808 */ /* 0x000fe40005000000 */
[----:B------:R-:W-:Y:S02]  /*2be0*/  ISETP.GT.U32.AND.EX P0, PT, R13, RZ, PT, P0 ;  /* 0x000000ff0d00720c */ /* 0x000fe40003f04100 */
[----:B------:R-:W-:Y:S02]  /*2bf0*/  LOP3.LUT P2, RZ, R78, 0x1, RZ, 0xc0, !PT ;  /* 0x000000014eff7812 */ /* 0x000fe4000784c0ff */
[----:B------:R-:W-:Y:S01]  /*2c00*/  SHF.R.U32.HI R78, RZ, 0xa, R56 ;  /* 0x0000000aff4e7819 */ /* 0x000fe20000011638 */
[----:B------:R-:W-:Y:S01]  /*2c10*/  FMUL R65, R65, UR16 ;  /* 0x0000001041417c20 */ /* 0x000fe20008400000 */
[----:B------:R-:W-:Y:S01]  /*2c20*/  FSEL R64, R64, -INF , !P0 ;  /* 0xff80000040407808 */ /* 0x000fe20004000000 */
[----:B------:R-:W-:Y:S01]  /*2c30*/  FMUL R68, R68, UR16 ;  /* 0x0000001044447c20 */ /* 0x000fe20008400000 */
[----:B------:R-:W-:-:S02]  /*2c40*/  ISETP.GT.U32.AND.EX P3, PT, R13, RZ, PT, P3 ;  /* 0x000000ff0d00720c */ /* 0x000fc40003f64130 */
[----:B------:R-:W-:Y:S02]  /*2c50*/  ISETP.GT.U32.AND.EX P5, PT, R13, RZ, PT, P5 ;  /* 0x000000ff0d00720c */ /* 0x000fe40003fa4150 */
[----:B------:R-:W-:Y:S02]  /*2c60*/  LOP3.LUT P0, RZ, R78, 0x1, RZ, 0xc0, !PT ;  /* 0x000000014eff7812 */ /* 0x000fe4000780c0ff */
[----:B0-----:R-:W-:Y:S02]  /*2c70*/  FMNMX R82, R82, R57, !PT ;  /* 0x0000003952527209 */ /* 0x001fe40007800000 */
[--C-:B------:R-:W-:Y:S02]  /*2c80*/  SHF.R.U32.HI R78, RZ, 0x7, R56.reuse ;  /* 0x00000007ff4e7819 */ /* 0x100fe40000011638 */
[----:B------:R-:W-:Y:S01]  /*2c90*/  SHF.R.U32.HI R57, RZ, 0x6, R56 ;  /* 0x00000006ff397819 */ /* 0x000fe20000011638 */
[----:B------:R-:W-:Y:S01]  /*2ca0*/  IMAD.U32 R10, RZ, RZ, UR7 ;  /* 0x00000007ff0a7e24 */ /* 0x000fe2000f8e00ff */
[----:B------:R-:W-:Y:S01]  /*2cb0*/  FSEL R65, R65, -INF , !P5 ;  /* 0xff80000041417808 */ /* 0x000fe20006800000 */
[----:B------:R-:W-:Y:S01]  /*2cc0*/  FMUL R69, R69, UR16 ;  /* 0x0000001045457c20 */ /* 0x000fe20008400000 */
[----:B------:R-:W-:Y:S01]  /*2cd0*/  FSEL R68, R68, -INF , !P3 ;  /* 0xff80000044447808 */ /* 0x000fe20005800000 */
[----:B------:R-:W-:Y:S01]  /*2ce0*/  FMUL R72, R72, UR16 ;  /* 0x0000001048487c20 */ /* 0x000fe20008400000 */
[----:B------:R-:W-:-:S02]  /*2cf0*/  ISETP.GT.U32.AND.EX P4, PT, R13, RZ, PT, P4 ;  /* 0x000000ff0d00720c */ /* 0x000fc40003f84140 */
[----:B------:R-:W-:Y:S02]  /*2d00*/  LOP3.LUT P5, RZ, R78, 0x1, RZ, 0xc0, !PT ;  /* 0x000000014eff7812 */ /* 0x000fe400078ac0ff */
[----:B------:R-:W-:Y:S01]  /*2d10*/  LOP3.LUT P3, RZ, R57, 0x1, RZ, 0xc0, !PT ;  /* 0x0000000139ff7812 */ /* 0x000fe2000786c0ff */
[----:B------:R-:W-:Y:S01]  /*2d20*/  IMAD.WIDE R10, R10, 0x2, R120 ;  /* 0x000000020a0a7825 */ /* 0x000fe200078e0278 */
[--C-:B------:R-:W-:Y:S02]  /*2d30*/  SHF.R.U32.HI R57, RZ, 0x3, R56.reuse ;  /* 0x00000003ff397819 */ /* 0x100fe40000011638 */
[----:B------:R-:W-:Y:S02]  /*2d40*/  SHF.R.U32.HI R78, RZ, 0x2, R56 ;  /* 0x00000002ff4e7819 */ /* 0x000fe40000011638 */
[----:B------:R-:W-:Y:S02]  /*2d50*/  FSEL R69, R69, -INF , !P4 ;  /* 0xff80000045457808 */ /* 0x000fe40006000000 */
[----:B------:R-:W-:Y:S01]  /*2d60*/  LOP3.LUT P4, RZ, R57, 0x1, RZ, 0xc0, !PT ;  /* 0x0000000139ff7812 */ /* 0x000fe2000788c0ff */
[----:B------:R-:W-:Y:S01]  /*2d70*/  IMAD.U32 R57, RZ, RZ, UR7 ;  /* 0x00000007ff397e24 */ /* 0x000fe2000f8e00ff */
[----:B------:R-:W-:-:S02]  /*2d80*/  FSEL R72, R72, -INF , !P6 ;  /* 0xff80000048487808 */ /* 0x000fc40007000000 */
[----:B------:R-:W-:Y:S02]  /*2d90*/  LOP3.LUT P6, RZ, R78, 0x1, RZ, 0xc0, !PT ;  /* 0x000000014eff7812 */ /* 0x000fe400078cc0ff */
[----:B------:R0:W2:Y:S01]  /*2da0*/  LDG.E.U16 R78, desc[UR32][R10.64] ;  /* 0x000000200a4e7981 */ /* 0x0000a2000c1e1500 */
[----:B------:R-:W-:-:S03]  /*2db0*/  IMAD.WIDE R56, R57, 0x2, R114 ;  /* 0x0000000239387825 */ /* 0x000fc600078e0272 */
[----:B------:R-:W1:Y:S01]  /*2dc0*/  SHFL.BFLY PT, R83, R82, 0x1, 0x1f ;  /* 0x0c201f0052537f89 */ /* 0x000e6200000e0000 */
[----:B------:R-:W-:-:S03]  /*2dd0*/  IMAD.U32 R12, RZ, RZ, UR7 ;  /* 0x00000007ff0c7e24 */ /* 0x000fc6000f8e00ff */
[----:B------:R-:W3:Y:S01]  /*2de0*/  LDG.E.U16 R56, desc[UR32][R56.64] ;  /* 0x0000002038387981 */ /* 0x000ee2000c1e1500 */
[----:B0-----:R-:W-:-:S04]  /*2df0*/  IMAD.U32 R10, RZ, RZ, UR7 ;  /* 0x00000007ff0a7e24 */ /* 0x001fc8000f8e00ff */
[----:B------:R-:W-:-:S05]  /*2e00*/  IMAD.WIDE R10, R10, 0x2, R112 ;  /* 0x000000020a0a7825 */ /* 0x000fca00078e0270 */
[----:B------:R0:W4:Y:S01]  /*2e10*/  LDG.E.U16 R57, desc[UR32][R10.64] ;  /* 0x000000200a397981 */ /* 0x000122000c1e1500 */
[----:B------:R-:W-:-:S04]  /*2e20*/  IMAD.WIDE R12, R12, 0x2, R118 ;  /* 0x000000020c0c7825 */ /* 0x000fc800078e0276 */
[----:B------:R-:W-:Y:S01]  /*2e30*/  IMAD.U32 R52, RZ, RZ, UR7 ;  /* 0x00000007ff347e24 */ /* 0x000fe2000f8e00ff */
[----:B------:R5:W3:Y:S01]  /*2e40*/  LDG.E.U16 R79, desc[UR32][R12.64] ;  /* 0x000000200c4f7981 */ /* 0x000ae2000c1e1500 */
[----:B0-----:R-:W-:-:S04]  /*2e50*/  IMAD.U32 R10, RZ, RZ, UR7 ;  /* 0x00000007ff0a7e24 */ /* 0x001fc8000f8e00ff */
[----:B------:R-:W-:-:S04]  /*2e60*/  IMAD.WIDE R10, R10, 0x2, R104 ;  /* 0x000000020a0a7825 */ /* 0x000fc800078e0268 */
[----:B------:R-:W-:Y:S01]  /*2e70*/  IMAD.WIDE R52, R52, 0x2, R116 ;  /* 0x0000000234347825 */ /* 0x000fe200078e0274 */
[----:B------:R0:W3:Y:S03]  /*2e80*/  LDG.E.U16 R87, desc[UR32][R10.64] ;  /* 0x000000200a577981 */ /* 0x0000e6000c1e1500 */
[----:B-----5:R-:W-:Y:S02]  /*2e90*/  IMAD.U32 R12, RZ, RZ, UR7 ;  /* 0x00000007ff0c7e24 */ /* 0x020fe4000f8e00ff */
[----:B------:R1:W5:Y:S02]  /*2ea0*/  LDG.E.U16 R53, desc[UR32][R52.64] ;  /* 0x0000002034357981 */ /* 0x000364000c1e1500 */
[----:B------:R-:W-:-:S04]  /*2eb0*/  IMAD.WIDE R12, R12, 0x2, R110 ;  /* 0x000000020c0c7825 */ /* 0x000fc800078e026e */
[----:B0-----:R-:W-:-:S04]  /*2ec0*/  IMAD.U32 R10, RZ, RZ, UR7 ;  /* 0x00000007ff0a7e24 */ /* 0x001fc8000f8e00ff */
[----:B------:R-:W-:Y:S01]  /*2ed0*/  IMAD.WIDE R10, R10, 0x2, R22 ;  /* 0x000000020a0a7825 */ /* 0x000fe200078e0216 */
[----:B-1----:R-:W-:Y:S02]  /*2ee0*/  FMNMX R52, R82, R83, !PT ;  /* 0x0000005352347209 */ /* 0x002fe40007800000 */
[----:B------:R-:W3:Y:S04]  /*2ef0*/  LDG.E.U16 R82, desc[UR32][R12.64] ;  /* 0x000000200c527981 */ /* 0x000ee8000c1e1500 */
[----:B------:R0:W3:Y:S01]  /*2f00*/  LDG.E.U16 R108, desc[UR32][R10.64] ;  /* 0x000000200a6c7981 */ /* 0x0000e2000c1e1500 */
[----:B------:R-:W-:Y:S01]  /*2f10*/  FMNMX R52, R52, R5, !PT ;  /* 0x0000000534347209 */ /* 0x000fe20007800000 */
[----:B------:R-:W-:Y:S01]  /*2f20*/  FMUL R73, R73, UR16 ;  /* 0x0000001049497c20 */ /* 0x000fe20008400000 */
[----:B------:R-:W-:Y:S01]  /*2f30*/  FMUL R80, R80, UR16 ;  /* 0x0000001050507c20 */ /* 0x000fe20008400000 */
[----:B------:R-:W-:Y:S01]  /*2f40*/  BAR.SYNC.DEFER_BLOCKING 0x0 ;  /* 0x0000000000007b1d */ /* 0x000fe20000010000 */
[----:B0-----:R-:W-:-:S04]  /*2f50*/  FMNMX R10, R20, R15, !PT ;  /* 0x0000000f140a7209 */ /* 0x001fc80007800000 */
[----:B------:R-:W-:-:S04]  /*2f60*/  FMNMX R10, R17, R10, !PT ;  /* 0x0000000a110a7209 */ /* 0x000fc80007800000 */
        /* <DEDUP_REMOVED lines=9> */
[----:B------:R-:W-:Y:S01]  /*3000*/  FMNMX R10, R41, R10, !PT ;  /* 0x0000000a290a7209 */ /* 0x000fe20007800000 */
[----:B------:R-:W-:-:S03]  /*3010*/  FADD R12, R24, -R52 ;  /* 0x80000034180c7221 */ /* 0x000fc60000000000 */
[----:B------:R-:W-:Y:S01]  /*3020*/  FMNMX R10, R42, R10, !PT ;  /* 0x0000000a2a0a7209 */ /* 0x000fe20007800000 */
[----:B------:R-:W-:-:S03]  /*3030*/  FMUL R12, R12, 1.4426950216293334961 ;  /* 0x3fb8aa3b0c0c7820 */ /* 0x000fc60000400000 */
[----:B------:R-:W-:Y:S01]  /*3040*/  FMNMX R10, R45, R10, !PT ;  /* 0x0000000a2d0a7209 */ /* 0x000fe20007800000 */
[----:B------:R0:W-:Y:S03]  /*3050*/  MUFU.EX2 R86, R12 ;  /* 0x0000000c00567308 */ /* 0x0001e60000000800 */
[----:B------:R-:W-:-:S04]  /*3060*/  FMNMX R10, R46, R10, !PT ;  /* 0x0000000a2e0a7209 */ /* 0x000fc80007800000 */
[----:B------:R-:W-:Y:S01]  /*3070*/  FMNMX R11, R49, R10, !PT ;  /* 0x0000000a310b7209 */ /* 0x000fe20007800000 */
[----:B0-----:R-:W-:-:S03]  /*3080*/  FADD R12, R27, -R52 ;  /* 0x800000341b0c7221 */ /* 0x001fc60000000000 */
[----:B------:R-:W-:Y:S01]  /*3090*/  FMNMX R11, R50, R11, !PT ;  /* 0x0000000b320b7209 */ /* 0x000fe20007800000 */
[----:B------:R-:W-:-:S04]  /*30a0*/  FMUL R12, R12, 1.4426950216293334961 ;  /* 0x3fb8aa3b0c0c7820 */ /* 0x000fc80000400000 */
[----:B------:R0:W-:Y:S01]  /*30b0*/  MUFU.EX2 R106, R12 ;  /* 0x0000000c006a7308 */ /* 0x0001e20000000800 */
[----:B------:R-:W-:Y:S01]  /*30c0*/  FADD R13, R18, -R52 ;  /* 0x80000034120d7221 */ /* 0x000fe20000000000 */
[----:B0-----:R-:W-:-:S04]  /*30d0*/  FMNMX R12, R60, R11, !PT ;  /* 0x0000000b3c0c7209 */ /* 0x001fc80007800000 */
[----:B------:R-:W-:Y:S01]  /*30e0*/  FMNMX R18, R61, R12, !PT ;  /* 0x0000000c3d127209 */ /* 0x000fe20007800000 */
[----:B------:R-:W-:-:S03]  /*30f0*/  FMUL R13, R13, 1.4426950216293334961 ;  /* 0x3fb8aa3b0d0d7820 */ /* 0x000fc60000400000 */
[----:B------:R-:W-:Y:S01]  /*3100*/  FMNMX R18, R64, R18, !PT ;  /* 0x0000001240127209 */ /* 0x000fe20007800000 */
[----:B------:R0:W-:Y:S01]  /*3110*/  MUFU.EX2 R24, R13 ;  /* 0x0000000d00187308 */ /* 0x0001e20000000800 */
[--C-:B------:R-:W-:Y:S02]  /*3120*/  FADD R44, R44, -R52.reuse ;  /* 0x800000342c2c7221 */ /* 0x100fe40000000000 */
[----:B------:R-:W-:Y:S02]  /*3130*/  FMNMX R18, R65, R18, !PT ;  /* 0x0000001241127209 */ /* 0x000fe40007800000 */
[----:B------:R-:W-:Y:S02]  /*3140*/  FMUL R44, R44, 1.4426950216293334961 ;  /* 0x3fb8aa3b2c2c7820 */ /* 0x000fe40000400000 */
[----:B------:R-:W-:Y:S01]  /*3150*/  FMNMX R18, R68, R18, !PT ;  /* 0x0000001244127209 */ /* 0x000fe20007800000 */
[----:B0-----:R-:W-:-:S03]  /*3160*/  FADD R13, R21, -R52 ;  /* 0x80000034150d7221 */ /* 0x001fc60000000000 */
[----:B------:R-:W-:Y:S01]  /*3170*/  FMNMX R18, R69, R18, !PT ;  /* 0x0000001245127209 */ /* 0x000fe20007800000 */
[----:B------:R-:W-:Y:S01]  /*3180*/  FMUL R13, R13, 1.4426950216293334961 ;  /* 0x3fb8aa3b0d0d7820 */ /* 0x000fe20000400000 */
[----:B------:R0:W-:Y:S02]  /*3190*/  MUFU.EX2 R10, R44 ;  /* 0x0000002c000a7308 */ /* 0x0001e40000000800 */
[----:B------:R-:W-:Y:S01]  /*31a0*/  FMNMX R18, R72, R18, !PT ;  /* 0x0000001248127209 */ /* 0x000fe20007800000 */
[----:B------:R-:W-:-:S05]  /*31b0*/  FADD R16, R16, -R52 ;  /* 0x8000003410107221 */ /* 0x000fca0000000000 */
[----:B------:R1:W-:Y:S01]  /*31c0*/  MUFU.EX2 R27, R13 ;  /* 0x0000000d001b7308 */ /* 0x0003e20000000800 */
[----:B0-----:R-:W-:Y:S01]  /*31d0*/  FMUL R44, R76, UR16 ;  /* 0x000000104c2c7c20 */ /* 0x001fe20008400000 */
[----:B------:R-:W-:Y:S01]  /*31e0*/  FMUL R76, R77, UR16 ;  /* 0x000000104d4c7c20 */ /* 0x000fe20008400000 */
[--C-:B-1----:R-:W-:Y:S01]  /*31f0*/  FADD R13, R47, -R52.reuse ;  /* 0x800000342f0d7221 */ /* 0x102fe20000000000 */
[----:B------:R-:W-:Y:S02]  /*3200*/  FSEL R47, R73, -INF , !P1 ;  /* 0xff800000492f7808 */ /* 0x000fe40004800000 */
[----:B------:R-:W-:Y:S02]  /*3210*/  FSEL R44, R44, -INF , !P2 ;  /* 0xff8000002c2c7808 */ /* 0x000fe40005000000 */
[----:B------:R-:W-:Y:S01]  /*3220*/  FMNMX R18, R47, R18, !PT ;  /* 0x000000122f127209 */ /* 0x000fe20007800000 */
[----:B------:R-:W-:Y:S01]  /*3230*/  FMUL R16, R16, 1.4426950216293334961 ;  /* 0x3fb8aa3b10107820 */ /* 0x000fe20000400000 */
[--C-:B------:R-:W-:Y:S01]  /*3240*/  FADD R48, R48, -R52.reuse ;  /* 0x8000003430307221 */ /* 0x100fe20000000000 */
[----:B------:R-:W-:Y:S01]  /*3250*/  FADD R54, R54, -R52 ;  /* 0x8000003436367221 */ /* 0x000fe20000000000 */
[----:B------:R-:W-:-:S02]  /*3260*/  FSEL R76, R76, -INF , !P0 ;  /* 0xff8000004c4c7808 */ /* 0x000fc40004000000 */
[----:B------:R-:W-:Y:S01]  /*3270*/  FMNMX R21, R44, R18, !PT ;  /* 0x000000122c157209 */ /* 0x000fe20007800000 */
[----:B------:R0:W1:Y:S01]  /*3280*/  MUFU.EX2 R83, R16 ;  /* 0x0000001000537308 */ /* 0x0000620000000800 */
[--C-:B------:R-:W-:Y:S01]  /*3290*/  FADD R43, R43, -R52.reuse ;  /* 0x800000342b2b7221 */ /* 0x100fe20000000000 */
[----:B------:R-:W-:Y:S01]  /*32a0*/  FMUL R12, R48, 1.4426950216293334961 ;  /* 0x3fb8aa3b300c7820 */ /* 0x000fe20000400000 */
[----:B------:R-:W-:Y:S01]  /*32b0*/  FMUL R48, R81, UR16 ;  /* 0x0000001051307c20 */ /* 0x000fe20008400000 */
[----:B------:R-:W-:Y:S01]  /*32c0*/  FMUL R54, R54, 1.4426950216293334961 ;  /* 0x3fb8aa3b36367820 */ /* 0x000fe20000400000 */
[----:B------:R-:W-:Y:S01]  /*32d0*/  FMNMX R21, R76, R21, !PT ;  /* 0x000000154c157209 */ /* 0x000fe20007800000 */
[--C-:B------:R-:W-:Y:S01]  /*32e0*/  FADD R107, R28, -R52.reuse ;  /* 0x800000341c6b7221 */ /* 0x100fe20000000000 */
[--C-:B0-----:R-:W-:Y:S01]  /*32f0*/  FADD R16, R51, -R52.reuse ;  /* 0x8000003433107221 */ /* 0x101fe20000000000 */
[----:B------:R-:W-:Y:S01]  /*3300*/  FSEL R51, R80, -INF , !P5 ;  /* 0xff80000050337808 */ /* 0x000fe20006800000 */
[----:B------:R-:W-:Y:S01]  /*3310*/  FMUL R43, R43, 1.4426950216293334961 ;  /* 0x3fb8aa3b2b2b7820 */ /* 0x000fe20000400000 */
[----:B------:R-:W-:Y:S01]  /*3320*/  FMUL R28, R84, UR16 ;  /* 0x00000010541c7c20 */ /* 0x000fe20008400000 */
[----:B------:R0:W-:Y:S01]  /*3330*/  MUFU.EX2 R18, R54 ;  /* 0x0000003600127308 */ /* 0x0001e20000000800 */
[----:B------:R-:W-:Y:S01]  /*3340*/  FSEL R48, R48, -INF , !P3 ;  /* 0xff80000030307808 */ /* 0x000fe20005800000 */
[--C-:B------:R-:W-:Y:S01]  /*3350*/  FADD R55, R55, -R52.reuse ;  /* 0x8000003437377221 */ /* 0x100fe20000000000 */
[----:B------:R-:W-:Y:S01]  /*3360*/  FADD R58, R58, -R52 ;  /* 0x800000343a3a7221 */ /* 0x000fe20000000000 */
[----:B------:R-:W-:-:S02]  /*3370*/  FSEL R28, R28, -INF , !P4 ;  /* 0xff8000001c1c7808 */ /* 0x000fc40006000000 */
[----:B0-----:R-:W-:Y:S02]  /*3380*/  FMNMX R54, R51, R21, !PT ;  /* 0x0000001533367209 */ /* 0x001fe40007800000 */
[----:B------:R0:W-:Y:S01]  /*3390*/  MUFU.EX2 R11, R43 ;  /* 0x0000002b000b7308 */ /* 0x0001e20000000800 */
[----:B------:R-:W-:Y:S01]  /*33a0*/  FMUL R55, R55, 1.4426950216293334961 ;  /* 0x3fb8aa3b37377820 */ /* 0x000fe20000400000 */
[----:B------:R-:W-:Y:S01]  /*33b0*/  FMNMX R54, R48, R54, !PT ;  /* 0x0000003630367209 */ /* 0x000fe20007800000 */
[----:B------:R-:W-:Y:S01]  /*33c0*/  FMUL R58, R58, 1.4426950216293334961 ;  /* 0x3fb8aa3b3a3a7820 */ /* 0x000fe20000400000 */
[----:B0-----:R-:W-:Y:S02]  /*33d0*/  FMUL R43, R85, UR16 ;  /* 0x00000010552b7c20 */ /* 0x001fe40008400000 */
[----:B------:R-:W-:Y:S02]  /*33e0*/  FMNMX R54, R28, R54, !PT ;  /* 0x000000361c367209 */ /* 0x000fe40007800000 */
[----:B------:R0:W-:Y:S01]  /*33f0*/  MUFU.EX2 R21, R55 ;  /* 0x0000003700157308 */ /* 0x0001e20000000800 */
[----:B------:R-:W-:Y:S01]  /*3400*/  FSEL R43, R43, -INF , !P6 ;  /* 0xff8000002b2b7808 */ /* 0x000fe20007000000 */
[----:B0-----:R-:W-:-:S06]  /*3410*/  FADD R55, R9, -R52 ;  /* 0x8000003409377221 */ /* 0x001fcc0000000000 */
[----:B------:R0:W-:Y:S02]  /*3420*/  MUFU.EX2 R9, R58 ;  /* 0x0000003a00097308 */ /* 0x0001e40000000800 */
[----:B0-----:R-:W-:-:S05]  /*3430*/  FMNMX R58, R43, R54, !PT ;  /* 0x000000362b3a7209 */ /* 0x001fca0007800000 */
[----:B------:R-:W0:Y:S01]  /*3440*/  SHFL.BFLY PT, R73, R58, 0x2, 0x1f ;  /* 0x0c401f003a497f89 */ /* 0x000e2200000e0000 */
[----:B------:R-:W-:Y:S01]  /*3450*/  FMUL R55, R55, 1.4426950216293334961 ;  /* 0x3fb8aa3b37377820 */ /* 0x000fe20000400000 */
[--C-:B------:R-:W-:Y:S01]  /*3460*/  FADD R54, R0, -R52.reuse ;  /* 0x8000003400367221 */ /* 0x100fe20000000000 */
[--C-:B------:R-:W-:Y:S02]  /*3470*/  FADD R59, R59, -R52.reuse ;  /* 0x800000343b3b7221 */ /* 0x100fe40000000000 */
[----:B------:R1:W-:Y:S01]  /*3480*/  MUFU.EX2 R0, R55 ;  /* 0x0000003700007308 */ /* 0x0003e20000000800 */
[----:B------:R-:W-:Y:S01]  /*3490*/  FMUL R54, R54, 1.4426950216293334961 ;  /* 0x3fb8aa3b36367820 */ /* 0x000fe20000400000 */
[----:B-1----:R-:W-:-:S06]  /*34a0*/  FADD R55, R14, -R52 ;  /* 0x800000340e377221 */ /* 0x002fcc0000000000 */
[----:B------:R1:W-:Y:S01]  /*34b0*/  MUFU.EX2 R14, R54 ;  /* 0x00000036000e7308 */ /* 0x0003e20000000800 */
[----:B0-----:R-:W-:Y:S01]  /*34c0*/  FMNMX R58, R58, R73, !PT ;  /* 0x000000493a3a7209 */ /* 0x001fe20007800000 */
[----:B-1----:R-:W-:Y:S01]  /*34d0*/  FMUL R54, R55, 1.4426950216293334961 ;  /* 0x3fb8aa3b37367820 */ /* 0x002fe20000400000 */
[----:B------:R-:W-:-:S03]  /*34e0*/  FMUL R55, R59, 1.4426950216293334961 ;  /* 0x3fb8aa3b3b377820 */ /* 0x000fc60000400000 */
[----:B------:R-:W0:Y:S02]  /*34f0*/  SHFL.BFLY PT, R59, R58, 0x1, 0x1f ;  /* 0x0c201f003a3b7f89 */ /* 0x000e2400000e0000 */
[----:B0-----:R-:W-:-:S04]  /*3500*/  FMNMX R59, R58, R59, !PT ;  /* 0x0000003b3a3b7209 */ /* 0x001fc80007800000 */
[----:B------:R-:W-:Y:S01]  /*3510*/  FMNMX R73, R59, R6, !PT ;  /* 0x000000063b497209 */ /* 0x000fe20007800000 */
[----:B------:R-:W-:-:S04]  /*3520*/  FADD R58, -R52, R5 ;  /* 0x00000005343a7221 */ /* 0x000fc80000000100 */
[--C-:B------:R-:W-:Y:S01]  /*3530*/  FADD R25, R25, -R73.reuse ;  /* 0x8000004919197221 */ /* 0x100fe20000000000 */
[----:B------:R-:W-:-:S03]  /*3540*/  FADD R15, R15, -R73 ;  /* 0x800000490f0f7221 */ /* 0x000fc60000000000 */
[----:B------:R-:W-:Y:S01]  /*3550*/  FMUL R25, R25, 1.4426950216293334961 ;  /* 0x3fb8aa3b19197820 */ /* 0x000fe20000400000 */
[----:B------:R-:W-:Y:S01]  /*3560*/  FMUL R58, R58, 1.4426950216293334961 ;  /* 0x3fb8aa3b3a3a7820 */ /* 0x000fe20000400000 */
[--C-:B------:R-:W-:Y:S01]  /*3570*/  FADD R59, R20, -R73.reuse ;  /* 0x80000049143b7221 */ /* 0x100fe20000000000 */
[--C-:B------:R-:W-:Y:S01]  /*3580*/  FADD R26, R26, -R73.reuse ;  /* 0x800000491a1a7221 */ /* 0x100fe20000000000 */
[----:B------:R0:W-:Y:S01]  /*3590*/  MUFU.EX2 R85, R25 ;  /* 0x0000001900557308 */ /* 0x0001e20000000800 */
[----:B------:R-:W-:Y:S02]  /*35a0*/  FMUL R15, R15, 1.4426950216293334961 ;  /* 0x3fb8aa3b0f0f7820 */ /* 0x000fe40000400000 */
[----:B------:R-:W-:Y:S01]  /*35b0*/  FMUL R26, R26, 1.4426950216293334961 ;  /* 0x3fb8aa3b1a1a7820 */ /* 0x000fe20000400000 */
[----:B0-----:R-:W-:-:S04]  /*35c0*/  FADD R25, R60, -R73 ;  /* 0x800000493c197221 */ /* 0x001fc80000000000 */
[----:B------:R0:W-:Y:S01]  /*35d0*/  MUFU.EX2 R20, R58 ;  /* 0x0000003a00147308 */ /* 0x0001e20000000800 */
[----:B------:R-:W-:Y:S01]  /*35e0*/  FMUL R25, R25, 1.4426950216293334961 ;  /* 0x3fb8aa3b19197820 */ /* 0x000fe20000400000 */
[----:B0-----:R-:W-:-:S06]  /*35f0*/  FMUL R58, R59, 1.4426950216293334961 ;  /* 0x3fb8aa3b3b3a7820 */ /* 0x001fcc0000400000 */
[----:B------:R0:W-:Y:S02]  /*3600*/  MUFU.EX2 R59, R15 ;  /* 0x0000000f003b7308 */ /* 0x0001e40000000800 */
[----:B0-----:R-:W-:-:S06]  /*3610*/  FADD R15, R29, -R73 ;  /* 0x800000491d0f7221 */ /* 0x001fcc0000000000 */
[----:B------:R0:W-:Y:S01]  /*3620*/  MUFU.EX2 R29, R26 ;  /* 0x0000001a001d7308 */ /* 0x0001e20000000800 */
[--C-:B------:R-:W-:Y:S01]  /*3630*/  FADD R17, R17, -R73.reuse ;  /* 0x8000004911117221 */ /* 0x100fe20000000000 */
[----:B0-----:R-:W-:-:S06]  /*3640*/  FADD R26, R61, -R73 ;  /* 0x800000493d1a7221 */ /* 0x001fcc0000000000 */
[----:B------:R0:W-:Y:S01]  /*3650*/  MUFU.EX2 R61, R25 ;  /* 0x00000019003d7308 */ /* 0x0001e20000000800 */
[----:B------:R-:W-:Y:S01]  /*3660*/  FMUL R26, R26, 1.4426950216293334961 ;  /* 0x3fb8aa3b1a1a7820 */ /* 0x000fe20000400000 */
[----:B0-----:R-:W-:-:S06]  /*3670*/  FADD R25, R64, -R73 ;  /* 0x8000004940197221 */ /* 0x001fcc0000000000 */
[----:B------:R0:W-:Y:S01]  /*3680*/  MUFU.EX2 R64, R26 ;  /* 0x0000001a00407308 */ /* 0x0001e20000000800 */
[----:B------:R-:W-:Y:S01]  /*3690*/  FMUL R25, R25, 1.4426950216293334961 ;  /* 0x3fb8aa3b19197820 */ /* 0x000fe20000400000 */
[----:B------:R-:W-:Y:S01]  /*36a0*/  FMUL R17, R17, 1.4426950216293334961 ;  /* 0x3fb8aa3b11117820 */ /* 0x000fe20000400000 */
[--C-:B------:R-:W-:Y:S01]  /*36b0*/  FADD R19, R19, -R73.reuse ;  /* 0x8000004913137221 */ /* 0x100fe20000000000 */
[----:B0-----:R-:W-:-:S04]  /*36c0*/  FADD R26, R65, -R73 ;  /* 0x80000049411a7221 */ /* 0x001fc80000000000 */
[----:B------:R0:W-:Y:S01]  /*36d0*/  MUFU.EX2 R65, R25 ;  /* 0x0000001900417308 */ /* 0x0001e20000000800 */
[----:B------:R-:W-:Y:S01]  /*36e0*/  FMUL R15, R15, 1.4426950216293334961 ;  /* 0x3fb8aa3b0f0f7820 */ /* 0x000fe20000400000 */
[----:B------:R-:W-:Y:S01]  /*36f0*/  FMUL R26, R26, 1.4426950216293334961 ;  /* 0x3fb8aa3b1a1a7820 */ /* 0x000fe20000400000 */
[----:B------:R-:W-:Y:S01]  /*3700*/  FMUL R19, R19, 1.4426950216293334961 ;  /* 0x3fb8aa3b13137820 */ /* 0x000fe20000400000 */
[----:B0-----:R-:W-:-:S04]  /*3710*/  FADD R25, R68, -R73 ;  /* 0x8000004944197221 */ /* 0x001fc80000000000 */
[----:B------:R-:W0:Y:S01]  /*3720*/  MUFU.EX2 R58, R58 ;  /* 0x0000003a003a7308 */ /* 0x000e220000000800 */
[----:B------:R-:W-:Y:S01]  /*3730*/  FADD R34, R34, -R73 ;  /* 0x8000004922227221 */ /* 0x000fe20000000000 */
[----:B------:R-:W-:-:S06]  /*3740*/  FMUL R25, R25, 1.4426950216293334961 ;  /* 0x3fb8aa3b19197820 */ /* 0x000fcc0000400000 */
[----:B------:R1:W0:Y:S01]  /*3750*/  MUFU.EX2 R81, R17 ;  /* 0x0000001100517308 */ /* 0x0002220000000800 */
[----:B------:R-:W-:Y:S01]  /*3760*/  FMUL R34, R34, 1.4426950216293334961 ;  /* 0x3fb8aa3b22227820 */ /* 0x000fe20000400000 */
[----:B------:R-:W-:-:S06]  /*3770*/  LOP3.LUT R122, R4, 0x40, RZ, 0x3c, !PT ;  /* 0x00000040047a7812 */ /* 0x000fcc00078e3cff */
[----:B------:R2:W-:Y:S01]  /*3780*/  MUFU.EX2 R68, R26 ;  /* 0x0000001a00447308 */ /* 0x0005e20000000800 */
[--C-:B-1----:R-:W-:Y:S01]  /*3790*/  FADD R17, R30, -R73.reuse ;  /* 0x800000491e117221 */ /* 0x102fe20000000000 */
[----:B------:R-:W-:-:S06]  /*37a0*/  FADD R38, R38, -R73 ;  /* 0x8000004926267221 */ /* 0x000fcc0000000000 */
[----:B------:R1:W-:Y:S01]  /*37b0*/  MUFU.EX2 R30, R15 ;  /* 0x0000000f001e7308 */ /* 0x0003e20000000800 */
[----:B--2---:R-:W-:-:S07]  /*37c0*/  FADD R26, R69, -R73 ;  /* 0x80000049451a7221 */ /* 0x004fce0000000000 */
[----:B------:R2:W-:Y:S01]  /*37d0*/  MUFU.EX2 R69, R25 ;  /* 0x0000001900457308 */ /* 0x0005e20000000800 */
[----:B-1----:R-:W-:Y:S01]  /*37e0*/  FADD R15, R37, -R73 ;  /* 0x80000049250f7221 */ /* 0x002fe20000000000 */
[----:B------:R-:W-:Y:S03]  /*37f0*/  STS.U16 [R4+UR21+0x4000], R78 ;  /* 0x0040004e04007988 */ /* 0x000fe60008000415 */
[----:B------:R-:W-:-:S03]  /*3800*/  FMUL R15, R15, 1.4426950216293334961 ;  /* 0x3fb8aa3b0f0f7820 */ /* 0x000fc60000400000 */
[----:B------:R-:W1:Y:S01]  /*3810*/  MUFU.EX2 R84, R19 ;  /* 0x0000001300547308 */ /* 0x000e620000000800 */
[----:B--2---:R-:W-:Y:S01]  /*3820*/  FADD R25, R76, -R73 ;  /* 0x800000494c197221 */ /* 0x004fe20000000000 */
[----:B-----5:R-:W-:Y:S03]  /*3830*/  STS.U16 [R4+UR21+0x4400], R53 ;  /* 0x0044003504007988 */ /* 0x020fe60008000415 */
[----:B------:R-:W-:Y:S01]  /*3840*/  FMUL R25, R25, 1.4426950216293334961 ;  /* 0x3fb8aa3b19197820 */ /* 0x000fe20000400000 */
[----:B----4-:R-:W-:Y:S01]  /*3850*/  STS.U16 [R4+UR21+0x4800], R57 ;  /* 0x0048003904007988 */ /* 0x010fe20008000415 */
[----:B------:R-:W-:Y:S01]  /*3860*/  FMUL R107, R107, 1.4426950216293334961 ;  /* 0x3fb8aa3b6b6b7820 */ /* 0x000fe20000400000 */
[----:B------:R-:W-:Y:S01]  /*3870*/  MUFU.EX2 R37, R34 ;  /* 0x0000002200257308 */ /* 0x000fe20000000800 */
[----:B------:R-:W-:Y:S01]  /*3880*/  FADD R31, R31, -R52 ;  /* 0x800000341f1f7221 */ /* 0x000fe20000000000 */
[----:B---3--:R-:W-:Y:S01]  /*3890*/  STS.U16 [R4+UR21+0x4c00], R87 ;  /* 0x004c005704007988 */ /* 0x008fe20008000415 */
[----:B------:R-:W-:-:S03]  /*38a0*/  FMUL R26, R26, 1.4426950216293334961 ;  /* 0x3fb8aa3b1a1a7820 */ /* 0x000fc60000400000 */
[----:B------:R2:W-:Y:S02]  /*38b0*/  STS.U16 [R122+UR21+0x4200], R79 ;  /* 0x0042004f7a007988 */ /* 0x0005e40008000415 */
[----:B------:R3:W-:Y:S02]  /*38c0*/  MUFU.EX2 R34, R15 ;  /* 0x0000000f00227308 */ /* 0x0007e40000000800 */
[----:B------:R-:W-:Y:S01]  /*38d0*/  STS.U16 [R122+UR21+0x4600], R56 ;  /* 0x004600387a007988 */ /* 0x000fe20008000415 */
[----:B------:R-:W-:Y:S01]  /*38e0*/  FMUL R31, R31, 1.4426950216293334961 ;  /* 0x3fb8aa3b1f1f7820 */ /* 0x000fe20000400000 */
[----:B------:R-:W-:Y:S02]  /*38f0*/  FADD R32, R32, -R52 ;  /* 0x8000003420207221 */ /* 0x000fe40000000000 */
[----:B------:R4:W-:Y:S02]  /*3900*/  STS.U16 [R122+UR21+0x4a00], R82 ;  /* 0x004a00527a007988 */ /* 0x0009e40008000415 */
[----:B--2---:R2:W-:Y:S01]  /*3910*/  MUFU.EX2 R79, R25 ;  /* 0x00000019004f7308 */ /* 0x0045e20000000800 */
[----:B---3--:R-:W-:Y:S01]  /*3920*/  FMUL R15, R38, 1.4426950216293334961 ;  /* 0x3fb8aa3b260f7820 */ /* 0x008fe20000400000 */
[----:B------:R-:W-:Y:S01]  /*3930*/  FADD R38, R83, R24 ;  /* 0x0000001853267221 */ /* 0x000fe20000000000 */
[----:B------:R-:W-:Y:S01]  /*3940*/  STS.U16 [R122+UR21+0x4e00], R108 ;  /* 0x004e006c7a007988 */ /* 0x000fe20008000415 */
[--C-:B------:R-:W-:Y:S01]  /*3950*/  FADD R42, R42, -R73.reuse ;  /* 0x800000492a2a7221 */ /* 0x100fe20000000000 */
[----:B------:R-:W-:Y:S01]  /*3960*/  FADD R44, R44, -R73 ;  /* 0x800000492c2c7221 */ /* 0x000fe20000000000 */
[----:B------:R3:W-:Y:S06]  /*3970*/  MEMBAR.ALL.CTA ;  /* 0x0000000000007992 */ /* 0x0007ec0000008000 */
[----:B---3--:R-:W3:Y:S01]  /*3980*/  FENCE.VIEW.ASYNC.S ;  /* 0x00000000000073c6 */ /* 0x008ee20000000000 */
[----:B--2---:R-:W-:Y:S01]  /*3990*/  F2FP.BF16.F32.PACK_AB R25, R24, R83 ;  /* 0x000000531819723e */ /* 0x004fe200000010ff */
[----:B0-----:R-:W-:Y:S01]  /*39a0*/  FADD R24, R58, R59 ;  /* 0x0000003b3a187221 */ /* 0x001fe20000000000 */
[----:B------:R-:W0:Y:S01]  /*39b0*/  MUFU.EX2 R107, R107 ;  /* 0x0000006b006b7308 */ /* 0x000e220000000800 */
[----:B------:R-:W-:Y:S01]  /*39c0*/  FADD R38, R86, R38 ;  /* 0x0000002656267221 */ /* 0x000fe20000000000 */
[----:B------:R-:W-:Y:S01]  /*39d0*/  FMUL R32, R32, 1.4426950216293334961 ;  /* 0x3fb8aa3b20207820 */ /* 0x000fe20000400000 */
[----:B------:R-:W-:Y:S01]  /*39e0*/  FADD R35, R35, -R52 ;  /* 0x8000003423237221 */ /* 0x000fe20000000000 */
[----:B------:R-:W-:-:S04]  /*39f0*/  FMUL R19, R42, 1.4426950216293334961 ;  /* 0x3fb8aa3b2a137820 */ /* 0x000fc80000400000 */
[----:B------:R2:W-:Y:S01]  /*3a00*/  MUFU.EX2 R53, R26 ;  /* 0x0000001a00357308 */ /* 0x0005e20000000800 */
[----:B------:R-:W-:Y:S01]  /*3a10*/  FMUL R44, R44, 1.4426950216293334961 ;  /* 0x3fb8aa3b2c2c7820 */ /* 0x000fe20000400000 */
[----:B------:R-:W-:Y:S01]  /*3a20*/  FADD R38, R27, R38 ;  /* 0x000000261b267221 */ /* 0x000fe20000000000 */
[----:B------:R-:W-:Y:S01]  /*3a30*/  FMUL R35, R35, 1.4426950216293334961 ;  /* 0x3fb8aa3b23237820 */ /* 0x000fe20000400000 */
[----:B------:R-:W-:Y:S01]  /*3a40*/  FADD R36, R36, -R52 ;  /* 0x8000003424247221 */ /* 0x000fe20000000000 */
[----:B--2---:R-:W-:-:S03]  /*3a50*/  FADD R26, R81, R24 ;  /* 0x00000018511a7221 */ /* 0x004fc60000000000 */
[----:B------:R-:W2:Y:S01]  /*3a60*/  MUFU.EX2 R31, R31 ;  /* 0x0000001f001f7308 */ /* 0x000ea20000000800 */
[--C-:B------:R-:W-:Y:S01]  /*3a70*/  FADD R33, R33, -R73.reuse ;  /* 0x8000004921217221 */ /* 0x100fe20000000000 */
[----:B-1----:R-:W-:Y:S01]  /*3a80*/  FADD R42, R84, R26 ;  /* 0x0000001a542a7221 */ /* 0x002fe20000000000 */
[----:B------:R-:W-:Y:S01]  /*3a90*/  FMUL R17, R17, 1.4426950216293334961 ;  /* 0x3fb8aa3b11117820 */ /* 0x000fe20000400000 */
[--C-:B------:R-:W-:Y:S01]  /*3aa0*/  FADD R41, R41, -R73.reuse ;  /* 0x8000004929297221 */ /* 0x100fe20000000000 */
[----:B------:R-:W-:Y:S01]  /*3ab0*/  FMUL R36, R36, 1.4426950216293334961 ;  /* 0x3fb8aa3b24247820 */ /* 0x000fe20000400000 */
[----:B------:R-:W-:Y:S02]  /*3ac0*/  FADD R42, R85, R42 ;  /* 0x0000002a552a7221 */ /* 0x000fe40000000000 */
[----:B------:R-:W-:Y:S01]  /*3ad0*/  MUFU.EX2 R32, R32 ;  /* 0x0000002000207308 */ /* 0x000fe20000000800 */
[--C-:B------:R-:W-:Y:S01]  /*3ae0*/  FADD R39, R39, -R52.reuse ;  /* 0x8000003427277221 */ /* 0x100fe20000000000 */
[----:B------:R-:W-:Y:S01]  /*3af0*/  FADD R75, R75, -R52 ;  /* 0x800000344b4b7221 */ /* 0x000fe20000000000 */
[----:B------:R-:W-:Y:S01]  /*3b00*/  FMUL R33, R33, 1.4426950216293334961 ;  /* 0x3fb8aa3b21217820 */ /* 0x000fe20000400000 */
[----:B------:R-:W-:-:S04]  /*3b10*/  FADD R45, R45, -R73 ;  /* 0x800000492d2d7221 */ /* 0x000fc80000000000 */
[----:B------:R1:W-:Y:S01]  /*3b20*/  MUFU.EX2 R76, R44 ;  /* 0x0000002c004c7308 */ /* 0x0003e20000000800 */
[----:B------:R-:W-:Y:S01]  /*3b30*/  FMUL R39, R39, 1.4426950216293334961 ;  /* 0x3fb8aa3b27277820 */ /* 0x000fe20000400000 */
[----:B------:R-:W-:Y:S01]  /*3b40*/  FADD R40, R40, -R52 ;  /* 0x8000003428287221 */ /* 0x000fe20000000000 */
[----:B------:R-:W-:Y:S01]  /*3b50*/  FMUL R75, R75, 1.4426950216293334961 ;  /* 0x3fb8aa3b4b4b7820 */ /* 0x000fe20000400000 */
[----:B-1----:R-:W-:Y:S01]  /*3b60*/  FADD R44, R106, R38 ;  /* 0x000000266a2c7221 */ /* 0x002fe20000000000 */
[----:B------:R-:W-:-:S03]  /*3b70*/  FADD R38, R28, -R73 ;  /* 0x800000491c267221 */ /* 0x000fc60000000000 */
[----:B------:R1:W5:Y:S01]  /*3b80*/  MUFU.EX2 R109, R17 ;  /* 0x00000011006d7308 */ /* 0x0003620000000800 */
[--C-:B------:R-:W-:Y:S01]  /*3b90*/  FADD R62, R62, -R52.reuse ;  /* 0x800000343e3e7221 */ /* 0x100fe20000000000 */
[--C-:B------:R-:W-:Y:S01]  /*3ba0*/  FADD R63, R63, -R52.reuse ;  /* 0x800000343f3f7221 */ /* 0x100fe20000000000 */
[--C-:B------:R-:W-:Y:S01]  /*3bb0*/  FADD R66, R66, -R52.reuse ;  /* 0x8000003442427221 */ /* 0x100fe20000000000 */
[--C-:B------:R-:W-:Y:S01]  /*3bc0*/  FADD R67, R67, -R52.reuse ;  /* 0x8000003443437221 */ /* 0x100fe20000000000 */
[----:B------:R-:W-:-:S03]  /*3bd0*/  FADD R70, R70, -R52 ;  /* 0x8000003446467221 */ /* 0x000fc60000000000 */
[----:B------:R-:W4:Y:S01]  /*3be0*/  MUFU.EX2 R35, R35 ;  /* 0x0000002300237308 */ /* 0x000f220000000800 */
[----:B-1----:R-:W-:Y:S01]  /*3bf0*/  FMUL R17, R41, 1.4426950216293334961 ;  /* 0x3fb8aa3b29117820 */ /* 0x002fe20000400000 */
[----:B------:R-:W-:Y:S01]  /*3c00*/  FADD R41, R29, R42 ;  /* 0x0000002a1d297221 */ /* 0x000fe20000000000 */
[----:B------:R-:W-:Y:S01]  /*3c10*/  FMUL R42, R38, 1.4426950216293334961 ;  /* 0x3fb8aa3b262a7820 */ /* 0x000fe20000400000 */
[--C-:B------:R-:W-:Y:S01]  /*3c20*/  FADD R71, R71, -R52.reuse ;  /* 0x8000003447477221 */ /* 0x100fe20000000000 */
[----:B------:R-:W-:Y:S01]  /*3c30*/  FADD R74, R74, -R52 ;  /* 0x800000344a4a7221 */ /* 0x000fe20000000000 */
[--C-:B------:R-:W-:Y:S01]  /*3c40*/  FADD R72, R72, -R73.reuse ;  /* 0x8000004948487221 */ /* 0x100fe20000000000 */
[----:B------:R-:W-:Y:S01]  /*3c50*/  FADD R38, -R73, R6 ;  /* 0x0000000649267221 */ /* 0x000fe20000000100 */
[----:B------:R-:W-:Y:S01]  /*3c60*/  MUFU.EX2 R36, R36 ;  /* 0x0000002400247308 */ /* 0x000fe20000000800 */
[----:B------:R-:W-:Y:S01]  /*3c70*/  FMUL R45, R45, 1.4426950216293334961 ;  /* 0x3fb8aa3b2d2d7820 */ /* 0x000fe20000400000 */
[--C-:B------:R-:W-:Y:S01]  /*3c80*/  FADD R46, R46, -R73.reuse ;  /* 0x800000492e2e7221 */ /* 0x100fe20000000000 */
[--C-:B------:R-:W-:Y:S01]  /*3c90*/  FADD R49, R49, -R73.reuse ;  /* 0x8000004931317221 */ /* 0x100fe20000000000 */
[--C-:B------:R-:W-:Y:S01]  /*3ca0*/  FADD R50, R50, -R73.reuse ;  /* 0x8000004932327221 */ /* 0x100fe20000000000 */
[--C-:B------:R-:W-:Y:S01]  /*3cb0*/  FADD R47, R47, -R73.reuse ;  /* 0x800000492f2f7221 */ /* 0x100fe20000000000 */
[--C-:B------:R-:W-:Y:S01]  /*3cc0*/  FADD R51, R51, -R73.reuse ;  /* 0x8000004933337221 */ /* 0x100fe20000000000 */
[--C-:B------:R-:W-:Y:S01]  /*3cd0*/  FADD R48, R48, -R73.reuse ;  /* 0x8000004930307221 */ /* 0x100fe20000000000 */
[----:B------:R-:W1:Y:S01]  /*3ce0*/  MUFU.EX2 R33, R33 ;  /* 0x0000002100217308 */ /* 0x000e620000000800 */
[----:B0-----:R-:W-:Y:S01]  /*3cf0*/  FADD R44, R107, R44 ;  /* 0x0000002c6b2c7221 */ /* 0x001fe20000000000 */
[----:B------:R-:W-:Y:S01]  /*3d00*/  FADD R43, R43, -R73 ;  /* 0x800000492b2b7221 */ /* 0x000fe20000000000 */
[----:B------:R-:W-:Y:S01]  /*3d10*/  FMUL R40, R40, 1.4426950216293334961 ;  /* 0x3fb8aa3b28287820 */ /* 0x000fe20000400000 */
        /* <DEDUP_REMOVED lines=9> */
[----:B------:R-:W-:Y:S01]  /*3db0*/  MUFU.EX2 R5, R75 ;  /* 0x0000004b00057308 */ /* 0x000fe20000000800 */
[----:B------:R-:W-:Y:S01]  /*3dc0*/  FMUL R72, R72, 1.4426950216293334961 ;  /* 0x3fb8aa3b48487820 */ /* 0x000fe20000400000 */
[----:B------:R-:W-:Y:S01]  /*3dd0*/  FMUL R38, R38, 1.4426950216293334961 ;  /* 0x3fb8aa3b26267820 */ /* 0x000fe20000400000 */
[----:B------:R-:W-:Y:S01]  /*3de0*/  FMUL R46, R46, 1.4426950216293334961 ;  /* 0x3fb8aa3b2e2e7820 */ /* 0x000fe20000400000 */
[----:B------:R-:W-:Y:S01]  /*3df0*/  FMUL R49, R49, 1.4426950216293334961 ;  /* 0x3fb8aa3b31317820 */ /* 0x000fe20000400000 */
[----:B------:R-:W-:Y:S01]  /*3e00*/  FMUL R50, R50, 1.4426950216293334961 ;  /* 0x3fb8aa3b32327820 */ /* 0x000fe20000400000 */
[----:B------:R-:W-:Y:S01]  /*3e10*/  FMUL R47, R47, 1.4426950216293334961 ;  /* 0x3fb8aa3b2f2f7820 */ /* 0x000fe20000400000 */
[----:B------:R-:W-:Y:S01]  /*3e20*/  FMUL R51, R51, 1.4426950216293334961 ;  /* 0x3fb8aa3b33337820 */ /* 0x000fe20000400000 */
[----:B------:R-:W0:Y:S01]  /*3e30*/  MUFU.EX2 R39, R39 ;  /* 0x0000002700277308 */ /* 0x000e220000000800 */
[----:B------:R-:W-:Y:S01]  /*3e40*/  FMUL R48, R48, 1.4426950216293334961 ;  /* 0x3fb8aa3b30307820 */ /* 0x000fe20000400000 */
[----:B------:R-:W-:Y:S01]  /*3e50*/  FMUL R43, R43, 1.4426950216293334961 ;  /* 0x3fb8aa3b2b2b7820 */ /* 0x000fe20000400000 */
[----:B------:R-:W-:-:S05]  /*3e60*/  F2FP.BF16.F32.PACK_AB R26, R84, R81 ;  /* 0x00000051541a723e */ /* 0x000fca00000010ff */
[----:B------:R2:W-:Y:S01]  /*3e70*/  MUFU.EX2 R75, R45 ;  /* 0x0000002d004b7308 */ /* 0x0005e20000000800 */
[----:B------:R-:W-:Y:S01]  /*3e80*/  F2FP.BF16.F32.PACK_AB R28, R29, R85 ;  /* 0x000000551d1c723e */ /* 0x000fe200000010ff */
[----:B--2---:R-:W-:-:S06]  /*3e90*/  FADD R45, R31, R44 ;  /* 0x0000002c1f2d7221 */ /* 0x004fcc0000000000 */
[----:B------:R-:W2:Y:S01]  /*3ea0*/  MUFU.EX2 R83, R38 ;  /* 0x0000002600537308 */ /* 0x000ea20000000800 */
[----:B------:R-:W-:-:S07]  /*3eb0*/  FADD R44, R30, R41 ;  /* 0x000000291e2c7221 */ /* 0x000fce0000000000 */
[----:B------:R-:W3:Y:S01]  /*3ec0*/  MUFU.EX2 R40, R40 ;  /* 0x0000002800287308 */ /* 0x000ee20000000800 */
[----:B-----5:R-:W-:-:S07]  /*3ed0*/  FADD R44, R109, R44 ;  /* 0x0000002c6d2c7221 */ /* 0x020fce0000000000 */
[----:B------:R5:W-:Y:S01]  /*3ee0*/  MUFU.EX2 R77, R46 ;  /* 0x0000002e004d7308 */ /* 0x000be20000000800 */
[----:B------:R-:W-:-:S07]  /*3ef0*/  F2FP.BF16.F32.PACK_AB R31, R32, R31 ;  /* 0x0000001f201f723e */ /* 0x000fce00000010ff */
[----:B------:R-:W-:Y:S01]  /*3f00*/  MUFU.EX2 R12, R12 ;  /* 0x0000000c000c7308 */ /* 0x000fe20000000800 */
[----:B-----5:R-:W-:-:S07]  /*3f10*/  FADD R46, R32, R45 ;  /* 0x0000002d202e7221 */ /* 0x020fce0000000000 */
[----:B------:R-:W-:Y:S01]  /*3f20*/  MUFU.EX2 R13, R13 ;  /* 0x0000000d000d7308 */ /* 0x000fe20000000800 */
[----:B----4-:R-:W-:-:S07]  /*3f30*/  FADD R41, R35, R46 ;  /* 0x0000002e23297221 */ /* 0x010fce0000000000 */
[----:B------:R-:W-:Y:S08]  /*3f40*/  MUFU.EX2 R16, R16 ;  /* 0x0000001000107308 */ /* 0x000ff00000000800 */
        /* <DEDUP_REMOVED lines=9> */
[----:B------:R-:W4:Y:S08]  /*3fe0*/  MUFU.EX2 R15, R15 ;  /* 0x0000000f000f7308 */ /* 0x000f300000000800 */
[----:B------:R-:W-:Y:S08]  /*3ff0*/  MUFU.EX2 R17, R17 ;  /* 0x0000001100117308 */ /* 0x000ff00000000800 */
[----:B------:R-:W5:Y:S08]  /*4000*/  MUFU.EX2 R19, R19 ;  /* 0x0000001300137308 */ /* 0x000f700000000800 */
[----:B------:R-:W-:Y:S08]  /*4010*/  MUFU.EX2 R80, R49 ;  /* 0x0000003100507308 */ /* 0x000ff00000000800 */
[----:B------:R-:W5:Y:S08]  /*4020*/  MUFU.EX2 R60, R50 ;  /* 0x00000032003c7308 */ /* 0x000f700000000800 */
[----:B------:R-:W-:Y:S08]  /*4030*/  MUFU.EX2 R72, R72 ;  /* 0x0000004800487308 */ /* 0x000ff00000000800 */
[----:B------:R-:W5:Y:S08]  /*4040*/  MUFU.EX2 R78, R47 ;  /* 0x0000002f004e7308 */ /* 0x000f700000000800 */
[----:B------:R-:W-:Y:S08]  /*4050*/  MUFU.EX2 R82, R51 ;  /* 0x0000003300527308 */ /* 0x000ff00000000800 */
[----:B------:R-:W5:Y:S08]  /*4060*/  MUFU.EX2 R81, R48 ;  /* 0x0000003000517308 */ /* 0x000f700000000800 */
[----:B------:R5:W-:Y:S08]  /*4070*/  MUFU.EX2 R6, R42 ;  /* 0x0000002a00067308 */ /* 0x000bf00000000800 */
[----:B------:R5:W5:Y:S01]  /*4080*/  MUFU.EX2 R85, R43 ;  /* 0x0000002b00557308 */ /* 0x000b620000000800 */
[----:B-1----:R-:W-:Y:S01]  /*4090*/  FADD R44, R33, R44 ;  /* 0x0000002c212c7221 */ /* 0x002fe20000000000 */
[----:B------:R-:W-:-:S03]  /*40a0*/  FADD R32, R36, R41 ;  /* 0x0000002924207221 */ /* 0x000fc60000000000 */
[----:B------:R-:W-:Y:S01]  /*40b0*/  FADD R41, R37, R44 ;  /* 0x0000002c25297221 */ /* 0x000fe20000000000 */
[----:B0-----:R-:W-:Y:S01]  /*40c0*/  FADD R45, R39, R32 ;  /* 0x00000020272d7221 */ /* 0x001fe20000000000 */
[----:B------:R-:W-:Y:S01]  /*40d0*/  F2FP.BF16.F32.PACK_AB R32, R37, R33 ;  /* 0x000000212520723e */ /* 0x000fe200000010ff */
[----:B------:R-:W-:Y:S01]  /*40e0*/  FMUL R90, R90, R20 ;  /* 0x000000145a5a7220 */ /* 0x000fe20000400000 */
[----:B------:R-:W-:Y:S01]  /*40f0*/  F2FP.BF16.F32.PACK_AB R27, R27, R86 ;  /* 0x000000561b1b723e */ /* 0x000fe200000010ff */
[-C--:B------:R-:W-:Y:S01]  /*4100*/  FMUL R91, R91, R20.reuse ;  /* 0x000000145b5b7220 */ /* 0x080fe20000400000 */
[----:B------:R-:W-:Y:S01]  /*4110*/  F2FP.BF16.F32.PACK_AB R33, R36, R35 ;  /* 0x000000232421723e */ /* 0x000fe200000010ff */
[-C--:B------:R-:W-:Y:S01]  /*4120*/  FMUL R94, R94, R20.reuse ;  /* 0x000000145e5e7220 */ /* 0x080fe20000400000 */
[-C--:B------:R-:W-:Y:S01]  /*4130*/  FMUL R95, R95, R20.reuse ;  /* 0x000000145f5f7220 */ /* 0x080fe20000400000 */
[-C--:B------:R-:W-:Y:S01]  /*4140*/  FMUL R98, R98, R20.reuse ;  /* 0x0000001462627220 */ /* 0x080fe20000400000 */
[-C--:B------:R-:W-:Y:S01]  /*4150*/  FMUL R99, R99, R20.reuse ;  /* 0x0000001463637220 */ /* 0x080fe20000400000 */
[-C--:B------:R-:W-:Y:S01]  /*4160*/  FMUL R102, R102, R20.reuse ;  /* 0x0000001466667220 */ /* 0x080fe20000400000 */
[----:B------:R-:W-:Y:S01]  /*4170*/  FMUL R103, R103, R20 ;  /* 0x0000001467677220 */ /* 0x000fe20000400000 */
[-C--:B--2---:R-:W-:Y:S01]  /*4180*/  FMUL R88, R88, R83.reuse ;  /* 0x0000005358587220 */ /* 0x084fe20000400000 */
[-C--:B------:R-:W-:Y:S01]  /*4190*/  FMUL R89, R89, R83.reuse ;  /* 0x0000005359597220 */ /* 0x080fe20000400000 */
[-C--:B------:R-:W-:Y:S01]  /*41a0*/  FMUL R92, R92, R83.reuse ;  /* 0x000000535c5c7220 */ /* 0x080fe20000400000 */
[-C--:B------:R-:W-:Y:S01]  /*41b0*/  FMUL R93, R93, R83.reuse ;  /* 0x000000535d5d7220 */ /* 0x080fe20000400000 */
[-C--:B------:R-:W-:Y:S01]  /*41c0*/  FMUL R96, R96, R83.reuse ;  /* 0x0000005360607220 */ /* 0x080fe20000400000 */
[-C--:B------:R-:W-:Y:S01]  /*41d0*/  FMUL R97, R97, R83.reuse ;  /* 0x0000005361617220 */ /* 0x080fe20000400000 */
[-C--:B------:R-:W-:Y:S01]  /*41e0*/  FMUL R100, R100, R83.reuse ;  /* 0x0000005364647220 */ /* 0x080fe20000400000 */
[----:B------:R-:W-:Y:S01]  /*41f0*/  FMUL R101, R101, R83 ;  /* 0x0000005365657220 */ /* 0x000fe20000400000 */
[----:B------:R-:W-:Y:S01]  /*4200*/  F2FP.BF16.F32.PACK_AB R24, R59, R58 ;  /* 0x0000003a3b18723e */ /* 0x000fe200000010ff */
[C---:B---3--:R-:W-:Y:S01]  /*4210*/  FADD R84, R40.reuse, R45 ;  /* 0x0000002d28547221 */ /* 0x048fe20000000000 */
[----:B------:R-:W-:Y:S01]  /*4220*/  F2FP.BF16.F32.PACK_AB R35, R40, R39 ;  /* 0x000000272823723e */ /* 0x000fe200000010ff */
[----:B------:R-:W-:Y:S01]  /*4230*/  FADD R86, R34, R41 ;  /* 0x0000002922567221 */ /* 0x000fe20000000000 */
[----:B------:R-:W-:-:S02]  /*4240*/  F2FP.BF16.F32.PACK_AB R29, R107, R106 ;  /* 0x0000006a6b1d723e */ /* 0x000fc400000010ff */
[----:B------:R-:W-:Y:S02]  /*4250*/  F2FP.BF16.F32.PACK_AB R30, R109, R30 ;  /* 0x0000001e6d1e723e */ /* 0x000fe400000010ff */
[----:B----4-:R-:W-:Y:S02]  /*4260*/  F2FP.BF16.F32.PACK_AB R34, R15, R34 ;  /* 0x000000220f22723e */ /* 0x010fe400000010ff */
[----:B-----5:R-:W-:Y:S02]  /*4270*/  F2FP.BF16.F32.PACK_AB R36, R19, R17 ;  /* 0x000000111324723e */ /* 0x020fe400000010ff */
[----:B------:R-:W-:Y:S02]  /*4280*/  F2FP.BF16.F32.PACK_AB R37, R11, R10 ;  /* 0x0000000a0b25723e */ /* 0x000fe400000010ff */
[----:B------:R-:W-:Y:S02]  /*4290*/  F2FP.BF16.F32.PACK_AB R38, R77, R75 ;  /* 0x0000004b4d26723e */ /* 0x000fe400000010ff */
[----:B------:R-:W-:-:S02]  /*42a0*/  F2FP.BF16.F32.PACK_AB R39, R13, R12 ;  /* 0x0000000c0d27723e */ /* 0x000fc400000010ff */
[----:B------:R-:W-:Y:S02]  /*42b0*/  F2FP.BF16.F32.PACK_AB R40, R60, R80 ;  /* 0x000000503c28723e */ /* 0x000fe400000010ff */
[----:B------:R-:W-:Y:S02]  /*42c0*/  F2FP.BF16.F32.PACK_AB R41, R18, R16 ;  /* 0x000000101229723e */ /* 0x000fe400000010ff */
[----:B------:R-:W-:Y:S02]  /*42d0*/  F2FP.BF16.F32.PACK_AB R42, R64, R61 ;  /* 0x0000003d402a723e */ /* 0x000fe400000010ff */
        /* <DEDUP_REMOVED lines=12> */
[----:B------:R-:W-:Y:S01]  /*43a0*/  F2FP.BF16.F32.PACK_AB R59, R5, R74 ;  /* 0x0000004a053b723e */ /* 0x000fe200000010ff */
[----:B------:R-:W-:Y:S06]  /*43b0*/  BAR.SYNC.DEFER_BLOCKING 0x0 ;  /* 0x0000000000007b1d */ /* 0x000fec0000010000 */
[----:B------:R-:W-:Y:S01]  /*43c0*/  UMOV UR42, UR4 ;  /* 0x00000004002a7c82 */ /* 0x000fe20008000000 */
[----:B------:R-:W-:Y:S01]  /*43d0*/  UMOV UR43, 0x40000040 ;  /* 0x40000040002b7882 */ /* 0x000fe20000000000 */
[----:B------:R-:W-:-:S06]  /*43e0*/  WARPGROUP.ARRIVE ;  /* 0x00000000000079c5 */ /* 0x000fcc0000000000 */
[----:B------:R-:W-:Y:S03]  /*43f0*/  HGMMA.64x32x16.F32.BF16 R88, R24, gdesc[UR40], R88 ;  /* 0x0060002818587df0 */ /* 0x000fe60008701858 */
[----:B------:R-:W-:Y:S03]  /*4400*/  HGMMA.64x32x16.F32.BF16 R88, R28, gdesc[UR8], R88 ;  /* 0x006000081c587df0 */ /* 0x000fe60008701858 */
[----:B------:R-:W-:Y:S03]  /*4410*/  HGMMA.64x32x16.F32.BF16 R88, R32, gdesc[UR16], R88 ;  /* 0x0060001020587df0 */ /* 0x000fe60008701858 */
[----:B------:R-:W-:Y:S03]  /*4420*/  HGMMA.64x32x16.F32.BF16 R88, R36, gdesc[UR20], R88 ;  /* 0x0060001424587df0 */ /* 0x000fe60008701858 */
[----:B------:R-:W-:Y:S01]  /*4430*/  HGMMA.64x32x16.F32.BF16 R88, R40, gdesc[UR24], R88 ;  /* 0x0060001828587df0 */ /* 0x000fe20008701858 */
[----:B------:R-:W-:Y:S01]  /*4440*/  FADD R86, R15, R86 ;  /* 0x000000560f567221 */ /* 0x000fe20000000000 */
[----:B------:R-:W-:-:S03]  /*4450*/  FADD R84, R10, R84 ;  /* 0x000000540a547221 */ /* 0x000fc60000000000 */
[----:B------:R-:W-:Y:S01]  /*4460*/  FADD R86, R17, R86 ;  /* 0x0000005611567221 */ /* 0x000fe20000000000 */
[----:B------:R-:W-:-:S03]  /*4470*/  FADD R84, R11, R84 ;  /* 0x000000540b547221 */ /* 0x000fc60000000000 */
[----:B------:R-:W-:Y:S01]  /*4480*/  FADD R86, R19, R86 ;  /* 0x0000005613567221 */ /* 0x000fe20000000000 */
[----:B------:R-:W-:-:S03]  /*4490*/  FADD R84, R12, R84 ;  /* 0x000000540c547221 */ /* 0x000fc60000000000 */
[----:B------:R-:W-:Y:S01]  /*44a0*/  FADD R86, R75, R86 ;  /* 0x000000564b567221 */ /* 0x000fe20000000000 */
[----:B------:R-:W-:-:S03]  /*44b0*/  FADD R84, R13, R84 ;  /* 0x000000540d547221 */ /* 0x000fc60000000000 */
[----:B------:R-:W-:Y:S01]  /*44c0*/  FADD R86, R77, R86 ;  /* 0x000000564d567221 */ /* 0x000fe20000000000 */
[----:B------:R-:W-:Y:S01]  /*44d0*/  FADD R11, R16, R84 ;  /* 0x00000054100b7221 */ /* 0x000fe20000000000 */
[----:B------:R-:W-:Y:S02]  /*44e0*/  HGMMA.64x32x16.F32.BF16 R88, R44, gdesc[UR28], R88 ;  /* 0x0060001c2c587df0 */ /* 0x000fe40008701858 */
        /* <DEDUP_REMOVED lines=17> */
[----:B------:R-:W-:Y:S01]  /*4600*/  HGMMA.64x32x16.F32.BF16 R88, R48, gdesc[UR32], R88 ;  /* 0x0060002030587df0 */ /* 0x000fe20008701858 */
[----:B------:R-:W-:Y:S02]  /*4610*/  FADD R63, R63, R62 ;  /* 0x0000003e3f3f7221 */ /* 0x000fe40000000000 */
[----:B------:R-:W-:Y:S02]  /*4620*/  FADD R53, R78, R53 ;  /* 0x000000354e357221 */ /* 0x000fe40000000000 */
[----:B------:R-:W-:Y:S02]  /*4630*/  FADD R66, R66, R63 ;  /* 0x0000003f42427221 */ /* 0x000fe40000000000 */
[----:B------:R-:W-:Y:S02]  /*4640*/  FADD R76, R76, R53 ;  /* 0x000000354c4c7221 */ /* 0x000fe40000000000 */
[----:B------:R-:W-:-:S02]  /*4650*/  FADD R67, R67, R66 ;  /* 0x0000004243437221 */ /* 0x000fc40000000000 */
[----:B------:R-:W-:Y:S02]  /*4660*/  FADD R79, R79, R76 ;  /* 0x0000004c4f4f7221 */ /* 0x000fe40000000000 */
[----:B------:R-:W-:Y:S02]  /*4670*/  FADD R70, R70, R67 ;  /* 0x0000004346467221 */ /* 0x000fe40000000000 */
[----:B------:R-:W-:Y:S02]  /*4680*/  FADD R82, R82, R79 ;  /* 0x0000004f52527221 */ /* 0x000fe40000000000 */
[----:B------:R-:W-:Y:S02]  /*4690*/  FADD R71, R71, R70 ;  /* 0x0000004647477221 */ /* 0x000fe40000000000 */
[----:B------:R-:W-:Y:S02]  /*46a0*/  FADD R81, R81, R82 ;  /* 0x0000005251517221 */ /* 0x000fe40000000000 */
[----:B------:R-:W-:-:S02]  /*46b0*/  FADD R74, R74, R71 ;  /* 0x000000474a4a7221 */ /* 0x000fc40000000000 */
[----:B------:R-:W-:Y:S02]  /*46c0*/  FADD R6, R6, R81 ;  /* 0x0000005106067221 */ /* 0x000fe40000000000 */
[----:B------:R-:W-:Y:S02]  /*46d0*/  FADD R74, R5, R74 ;  /* 0x0000004a054a7221 */ /* 0x000fe40000000000 */
[----:B------:R-:W-:-:S03]  /*46e0*/  FADD R6, R85, R6 ;  /* 0x0000000655067221 */ /* 0x000fc60000000000 */
[----:B------:R-:W0:Y:S04]  /*46f0*/  SHFL.BFLY PT, R9, R74, 0x2, 0x1f ;  /* 0x0c401f004a097f89 */ /* 0x000e2800000e0000 */
[----:B------:R-:W1:Y:S01]  /*4700*/  SHFL.BFLY PT, R5, R6, 0x2, 0x1f ;  /* 0x0c401f0006057f89 */ /* 0x000e6200000e0000 */
[----:B------:R-:W-:Y:S01]  /*4710*/  HGMMA.64x32x16.F32.BF16 R88, R56, gdesc[UR36], R88, gsb0 ;  /* 0x0060002438587df0 */ /* 0x000fe20008001858 */
[----:B------:R-:W-:Y:S01]  /*4720*/  UIADD3 UR8, UP0, UR8, 0x80, URZ ;  /* 0x0000008008087890 */ /* 0x000fe2000ff1e03f */
[----:B0-----:R-:W-:Y:S01]  /*4730*/  FADD R9, R74, R9 ;  /* 0x000000094a097221 */ /* 0x001fe20000000000 */
[----:B-1----:R-:W-:-:S04]  /*4740*/  FADD R5, R6, R5 ;  /* 0x0000000506057221 */ /* 0x002fc80000000000 */
[----:B------:R-:W0:Y:S01]  /*4750*/  SHFL.BFLY PT, R10, R9, 0x1, 0x1f ;  /* 0x0c201f00090a7f89 */ /* 0x000e2200000e0000 */
[----:B------:R-:W-:-:S03]  /*4760*/  UIADD3.X UR9, URZ, UR9, URZ, UP0, !UPT ;  /* 0x000000093f097290 */ /* 0x000fc600087fe43f */
[----:B------:R-:W1:Y:S01]  /*4770*/  SHFL.BFLY PT, R0, R5, 0x1, 0x1f ;  /* 0x0c201f0005007f89 */ /* 0x000e6200000e0000 */
[----:B------:R-:W-:-:S04]  /*4780*/  UISETP.GE.U32.AND UP0, UPT, UR8, UR36, UPT ;  /* 0x000000240800728c */ /* 0x000fc8000bf06070 */
[----:B------:R-:W-:-:S06]  /*4790*/  UISETP.GE.U32.AND.EX UP0, UPT, UR9, URZ, UPT, UP0 ;  /* 0x0000003f0900728c */ /* 0x000fcc000bf06100 */
[----:B------:R-:W-:Y:S01]  /*47a0*/  PLOP3.LUT P0, PT, PT, PT, UP0, 0x80, 0x0 ;  /* 0x000000000000781c */ /* 0x000fe20003f0f008 */
[----:B------:R-:W-:Y:S02]  /*47b0*/  ULEA UR7, UR25, UR7, 0x7 ;  /* 0x0000000719077291 */ /* 0x000fe4000f8e383f */
[----:B------:R-:W-:Y:S01]  /*47c0*/  ULEA UR6, UR17, UR6, 0x7 ;  /* 0x0000000611067291 */ /* 0x000fe2000f8e383f */
[----:B------:R-:W-:Y:S02]  /*47d0*/  IMAD.MOV.U32 R6, RZ, RZ, R73 ;  /* 0x000000ffff067224 */ /* 0x000fe400078e0049 */
[----:B0-----:R-:W-:Y:S01]  /*47e0*/  FADD R11, R9, R10 ;  /* 0x0000000a090b7221 */ /* 0x001fe20000000000 */
[----:B-1----:R-:W-:-:S03]  /*47f0*/  FADD R0, R5, R0 ;  /* 0x0000000005007221 */ /* 0x002fc60000000000 */
[----:B------:R-:W-:Y:S01]  /*4800*/  FFMA R7, R20, R7, R11 ;  /* 0x0000000714077223 */ /* 0x000fe2000000000b */
[----:B------:R-:W-:Y:S02]  /*4810*/  IMAD.MOV.U32 R5, RZ, RZ, R52 ;  /* 0x000000ffff057224 */ /* 0x000fe400078e0034 */
[----:B------:R-:W-:Y:S01]  /*4820*/  FFMA R8, R83, R8, R0 ;  /* 0x0000000853087223 */ /* 0x000fe20000000000 */
[----:B------:R-:W-:Y:S02]  /*4830*/  WARPGROUP.DEPBAR.LE gsb0, 0x0 ;  /* 0x00008000000079c5 */ /* 0x000fe40000010000 */
[----:B------:R-:W-:Y:S05]  /*4840*/  @!P0 BRA `(.L_x_1) ;  /* 0xffffffc800388947 */ /* 0x000fea000383ffff */
.L_x_0:
[----:B------:R-:W0:Y:S01]  /*4850*/  S2R R107, SR_TID.X ;  /* 0x00000000006b7919 */ /* 0x000e220000002100 */
[----:B------:R-:W-:Y:S02]  /*4860*/  IMAD.MOV.U32 R19, RZ, RZ, R7 ;  /* 0x000000ffff137224 */ /* 0x000fe400078e0007 */
[----:B------:R-:W-:Y:S01]  /*4870*/  FMUL R0, R103, 0.25 ;  /* 0x3e80000067007820 */ /* 0x000fe20000400000 */
[----:B-1----:R-:W-:Y:S01]  /*4880*/  FMUL R5, R94, 0.25 ;  /* 0x3e8000005e057820 */ /* 0x002fe20000400000 */
[----:B------:R-:W-:Y:S02]  /*4890*/  IMAD.MOV.U32 R31, RZ, RZ, R8 ;  /* 0x000000ffff1f7224 */ /* 0x000fe400078e0008 */
[----:B------:R-:W-:Y:S01]  /*48a0*/  FMUL R2, R99, 0.25 ;  /* 0x3e80000063027820 */ /* 0x000fe20000400000 */
[C---:B------:R-:W-:Y:S01]  /*48b0*/  FSETP.GT.AND P0, PT, |R19|.reuse, 8.50705917302346158658e+37, PT ;  /* 0x7e8000001300780b */ /* 0x040fe20003f04200 */
[----:B------:R-:W-:Y:S01]  /*48c0*/  FMUL R3, R102, 0.25 ;  /* 0x3e80000066037820 */ /* 0x000fe20000400000 */
[----:B------:R-:W-:Y:S01]  /*48d0*/  FSETP.GEU.AND P4, PT, |R19|, 1.175494350822287508e-38, PT ;  /* 0x008000001300780b */ /* 0x000fe20003f8e200 */
[----:B------:R-:W-:Y:S01]  /*48e0*/  IMAD.MOV.U32 R28, RZ, RZ, 0x3dc6b27f ;  /* 0x3dc6b27fff1c7424 */ /* 0x000fe200078e00ff */
[----:B------:R-:W-:Y:S01]  /*48f0*/  FSEL R10, R0, R103, P0 ;  /* 0x00000067000a7208 */ /* 0x000fe20000000000 */
[----:B------:R-:W-:Y:S01]  /*4900*/  FMUL R0, R95, 0.25 ;  /* 0x3e8000005f007820 */ /* 0x000fe20000400000 */
[----:B------:R-:W-:Y:S01]  /*4910*/  FSEL R94, R5, R94, P0 ;  /* 0x0000005e055e7208 */ /* 0x000fe20000000000 */
[----:B------:R-:W-:Y:S01]  /*4920*/  FMUL R5, R90, 0.25 ;  /* 0x3e8000005a057820 */ /* 0x000fe20000400000 */
[----:B------:R-:W-:Y:S01]  /*4930*/  FSETP.GT.AND P1, PT, |R31|, 8.50705917302346158658e+37, PT ;  /* 0x7e8000001f00780b */ /* 0x000fe20003f24200 */
[----:B------:R-:W-:Y:S01]  /*4940*/  BAR.SYNC.DEFER_BLOCKING 0x0 ;  /* 0x0000000000007b1d */ /* 0x000fe20000010000 */
[----:B------:R-:W-:Y:S01]  /*4950*/  FSEL R18, R0, R95, P0 ;  /* 0x0000005f00127208 */ /* 0x000fe20000000000 */
[----:B------:R-:W-:Y:S01]  /*4960*/  FMUL R0, R101, 0.25 ;  /* 0x3e80000065007820 */ /* 0x000fe20000400000 */
[----:B------:R-:W-:Y:S01]  /*4970*/  FSEL R90, R5, R90, P0 ;  /* 0x0000005a055a7208 */ /* 0x000fe20000000000 */
[----:B------:R-:W-:Y:S01]  /*4980*/  FMUL R5, R96, 0.25 ;  /* 0x3e80000060057820 */ /* 0x000fe20000400000 */
[----:B------:R-:W-:Y:S01]  /*4990*/  FSEL R16, R2, R99, P0 ;  /* 0x0000006302107208 */ /* 0x000fe20000000000 */
[----:B------:R-:W-:Y:S01]  /*49a0*/  FMUL R2, R91, 0.25 ;  /* 0x3e8000005b027820 */ /* 0x000fe20000400000 */
[----:B------:R-:W-:Y:S01]  /*49b0*/  FSEL R101, R0, R101, P1 ;  /* 0x0000006500657208 */ /* 0x000fe20000800000 */
[----:B------:R-:W-:Y:S01]  /*49c0*/  FMUL R0, R93, 0.25 ;  /* 0x3e8000005d007820 */ /* 0x000fe20000400000 */
[----:B------:R-:W-:Y:S01]  /*49d0*/  FSEL R21, R5, R96, P1 ;  /* 0x0000006005157208 */ /* 0x000fe20000800000 */
[----:B------:R-:W-:Y:S01]  /*49e0*/  @!P4 FMUL R10, R10, 16777216 ;  /* 0x4b8000000a0ac820 */ /* 0x000fe20000400000 */
[----:B------:R-:W-:Y:S01]  /*49f0*/  FSEL R22, R2, R91, P0 ;  /* 0x0000005b02167208 */ /* 0x000fe20000000000 */
[----:B------:R-:W-:Y:S01]  /*4a00*/  FMUL R2, R97, 0.25 ;  /* 0x3e80000061027820 */ /* 0x000fe20000400000 */
[----:B------:R-:W-:Y:S01]  /*4a10*/  FSEL R93, R0, R93, P1 ;  /* 0x0000005d005d7208 */ /* 0x000fe20000800000 */
[----:B------:R-:W-:Y:S01]  /*4a20*/  @!P4 FMUL R16, R16, 16777216 ;  /* 0x4b8000001010c820 */ /* 0x000fe20000400000 */
[----:B------:R-:W-:Y:S01]  /*4a30*/  FSETP.GEU.AND P2, PT, R31, 1.175494350822287508e-38, PT ;  /* 0x008000001f00780b */ /* 0x000fe20003f4e000 */
[----:B------:R-:W-:Y:S01]  /*4a40*/  @!P4 FMUL R18, R18, 16777216 ;  /* 0x4b8000001212c820 */ /* 0x000fe20000400000 */
[C---:B0-----:R-:W-:Y:S01]  /*4a50*/  LOP3.LUT R4, R107.reuse, 0x7, RZ, 0xc0, !PT ;  /* 0x000000076b047812 */ /* 0x041fe200078ec0ff */
[C---:B------:R-:W-:Y:S01]  /*4a60*/  IMAD.SHL.U32 R0, R107.reuse, 0x8, RZ ;  /* 0x000000086b007824 */ /* 0x040fe200078e00ff */
[----:B------:R-:W-:Y:S01]  /*4a70*/  LOP3.LUT R8, R107, 0x8, RZ, 0xc0, !PT ;  /* 0x000000086b087812 */ /* 0x000fe200078ec0ff */
[----:B------:R-:W-:Y:S01]  /*4a80*/  @!P4 FMUL R94, R94, 16777216 ;  /* 0x4b8000005e5ec820 */ /* 0x000fe20000400000 */
[----:B------:R-:W-:Y:S01]  /*4a90*/  LEA R5, R4, UR21, 0x4 ;  /* 0x0000001504057c11 */ /* 0x000fe2000f8e20ff */
[----:B------:R-:W-:Y:S01]  /*4aa0*/  @!P4 FMUL R22, R22, 16777216 ;  /* 0x4b8000001616c820 */ /* 0x000fe20000400000 */
[----:B------:R-:W-:Y:S01]  /*4ab0*/  LOP3.LUT R0, R0, 0xf80, RZ, 0xc0, !PT ;  /* 0x00000f8000007812 */ /* 0x000fe200078ec0ff */
[----:B------:R-:W-:Y:S01]  /*4ac0*/  @!P4 FMUL R90, R90, 16777216 ;  /* 0x4b8000005a5ac820 */ /* 0x000fe20000400000 */
[----:B------:R-:W-:Y:S01]  /*4ad0*/  FSEL R97, R2, R97, P1 ;  /* 0x0000006102617208 */ /* 0x000fe20000800000 */
[----:B------:R-:W-:-:S02]  /*4ae0*/  IMAD R13, R8, 0x200, R5 ;  /* 0x00000200080d7824 */ /* 0x000fc400078e0205 */
[----:B------:R-:W-:Y:S01]  /*4af0*/  FMUL R2, R89, 0.25 ;  /* 0x3e80000059027820 */ /* 0x000fe20000400000 */
[----:B------:R-:W-:Y:S01]  /*4b00*/  IMAD R7, R4, -0x8, R5 ;  /* 0xfffffff804077824 */ /* 0x000fe200078e0205 */
[----:B------:R-:W-:Y:S01]  /*4b10*/  FSETP.GEU.AND P3, PT, R19, 1.175494350822287508e-38, PT ;  /* 0x008000001300780b */ /* 0x000fe20003f6e000 */
[----:B------:R-:W-:Y:S02]  /*4b20*/  IMAD.IADD R13, R0, 0x1, R13 ;  /* 0x00000001000d7824 */ /* 0x000fe400078e020d */
[----:B------:R-:W-:Y:S01]  /*4b30*/  FMUL R0, R31, 8388608 ;  /* 0x4b0000001f007820 */ /* 0x000fe20000400000 */
[----:B------:R-:W-:Y:S01]  /*4b40*/  FSEL R89, R2, R89, P1 ;  /* 0x0000005902597208 */ /* 0x000fe20000800000 */
[----:B------:R-:W-:Y:S01]  /*4b50*/  IMAD.SHL.U32 R2, R107, 0x4, RZ ;  /* 0x000000046b027824 */ /* 0x000fe200078e00ff */
[----:B------:R-:W-:Y:S01]  /*4b60*/  FSEL R102, R3, R102, P0 ;  /* 0x0000006603667208 */ /* 0x000fe20000000000 */
[----:B------:R-:W-:Y:S01]  /*4b70*/  FMUL R3, R98, 0.25 ;  /* 0x3e80000062037820 */ /* 0x000fe20000400000 */
[----:B------:R-:W-:Y:S01]  /*4b80*/  FSEL R33, R0, R31, !P2 ;  /* 0x0000001f00217208 */ /* 0x000fe20005000000 */
[----:B------:R-:W0:Y:S01]  /*4b90*/  S2R R106, SR_CTAID.X ;  /* 0x00000000006a7919 */ /* 0x000e220000002500 */
[----:B------:R-:W-:Y:S01]  /*4ba0*/  LOP3.LUT R4, R2, 0x3c0, RZ, 0xc0, !PT ;  /* 0x000003c002047812 */ /* 0x000fe200078ec0ff */
[----:B------:R-:W-:Y:S01]  /*4bb0*/  FMUL R2, R19, 8388608 ;  /* 0x4b00000013027820 */ /* 0x000fe20000400000 */
[----:B------:R-:W-:Y:S01]  /*4bc0*/  FSEL R98, R3, R98, P0 ;  /* 0x0000006203627208 */ /* 0x000fe20000000000 */
[----:B------:R-:W-:-:S02]  /*4bd0*/  VIADD R0, R33, 0xc0cafb0d ;  /* 0xc0cafb0d21007836 */ /* 0x000fc40000000000 */
[----:B------:R-:W-:Y:S01]  /*4be0*/  @!P4 FMUL R102, R102, 16777216 ;  /* 0x4b8000006666c820 */ /* 0x000fe20000400000 */
[----:B------:R-:W-:Y:S01]  /*4bf0*/  IMAD.IADD R17, R4, 0x1, R7 ;  /* 0x0000000104117824 */ /* 0x000fe200078e0207 */
[----:B------:R-:W-:Y:S01]  /*4c00*/  FSEL R46, R2, R19, !P3 ;  /* 0x00000013022e7208 */ /* 0x000fe20005800000 */
[----:B------:R-:W-:Y:S01]  /*4c10*/  @P0 FMUL R19, R19, 0.25 ;  /* 0x3e80000013130820 */ /* 0x000fe20000400000 */
[----:B------:R-:W-:Y:S01]  /*4c20*/  LOP3.LUT R5, R0, 0xff800000, RZ, 0xc0, !PT ;  /* 0xff80000000057812 */ /* 0x000fe200078ec0ff */
[----:B------:R-:W-:Y:S01]  /*4c30*/  @!P4 FMUL R98, R98, 16777216 ;  /* 0x4b8000006262c820 */ /* 0x000fe20000400000 */
[----:B------:R-:W-:Y:S01]  /*4c40*/  FSEL R4, RZ, -23, P2 ;  /* 0xc1b80000ff047808 */ /* 0x000fe20001000000 */
[----:B------:R-:W-:Y:S01]  /*4c50*/  @!P4 FMUL R19, R19, 16777216 ;  /* 0x4b8000001313c820 */ /* 0x000fe20000400000 */
[----:B------:R-:W-:Y:S01]  /*4c60*/  I2FP.F32.S32 R7, R5 ;  /* 0x0000000500077245 */ /* 0x000fe20000201400 */
[----:B------:R-:W-:Y:S01]  /*4c70*/  VIADD R2, R46, 0xc0cafb0d ;  /* 0xc0cafb0d2e027836 */ /* 0x000fe20000000000 */
[----:B------:R-:W-:Y:S01]  /*4c80*/  LEA.HI R0, R8, R17, RZ, 0x1f ;  /* 0x0000001108007211 */ /* 0x000fe200078ff8ff */
[----:B------:R-:W-:Y:S01]  /*4c90*/  IMAD.IADD R5, R33, 0x1, -R5 ;  /* 0x0000000121057824 */ /* 0x000fe200078e0a05 */
[----:B------:R-:W-:Y:S01]  /*4ca0*/  FSETP.GEU.AND P0, PT, |R31|, 1.175494350822287508e-38, PT ;  /* 0x008000001f00780b */ /* 0x000fe20003f0e200 */
[----:B------:R-:W-:Y:S01]  /*4cb0*/  FFMA.FTZ R8, R7, 1.1920928955078125e-07, R4 ;  /* 0x3400000007087823 */ /* 0x000fe20000010004 */
[----:B------:R-:W-:Y:S01]  /*4cc0*/  LOP3.LUT R9, R2, 0xff800000, RZ, 0xc0, !PT ;  /* 0xff80000002097812 */ /* 0x000fe200078ec0ff */
[----:B------:R-:W1:Y:S01]  /*4cd0*/  MUFU.RCP R7, R19 ;  /* 0x0000001300077308 */ /* 0x000e620000001000 */
[----:B------:R-:W-:Y:S01]  /*4ce0*/  FADD R5, R5, -1 ;  /* 0xbf80000005057421 */ /* 0x000fe20000000000 */
[----:B------:R-:W-:Y:S01]  /*4cf0*/  FMUL R3, R100, 0.25 ;  /* 0x3e80000064037820 */ /* 0x000fe20000400000 */
[----:B------:R-:W-:Y:S01]  /*4d00*/  I2FP.F32.S32 R11, R9 ;  /* 0x00000009000b7245 */ /* 0x000fe20000201400 */
[----:B------:R-:W-:-:S02]  /*4d10*/  IMAD.IADD R9, R46, 0x1, -R9 ;  /* 0x000000012e097824 */ /* 0x000fc400078e0a09 */
[----:B------:R-:W-:Y:S01]  /*4d20*/  FFMA.FTZ R4, R5, R28, -0.16845393180847167969 ;  /* 0xbe2c7f3005047423 */ /* 0x000fe2000001001c */
[----:B------:R-:W-:Y:S01]  /*4d30*/  @P1 FMUL R31, R31, 0.25 ;  /* 0x3e8000001f1f1820 */ /* 0x000fe20000400000 */
[----:B------:R-:W-:Y:S01]  /*4d40*/  FSEL R6, RZ, -23, P3 ;  /* 0xc1b80000ff067808 */ /* 0x000fe20001800000 */
[----:B------:R-:W-:Y:S01]  /*4d50*/  ULDC.64 UR4, c[0x0][0x270] ;  /* 0x00009c0000047ab9 */ /* 0x000fe20000000a00 */
[----:B------:R-:W-:Y:S01]  /*4d60*/  FFMA.FTZ R4, R5, R4, 0.1716887056827545166 ;  /* 0x3e2fcf2a05047423 */ /* 0x000fe20000010004 */
[----:B------:R-:W-:Y:S01]  /*4d70*/  FSEL R15, R3, R100, P1 ;  /* 0x00000064030f7208 */ /* 0x000fe20000800000 */
[----:B------:R-:W-:Y:S01]  /*4d80*/  @!P0 FMUL R31, R31, 16777216 ;  /* 0x4b8000001f1f8820 */ /* 0x000fe20000400000 */
[----:B------:R-:W-:Y:S01]  /*4d90*/  FMUL R3, R92, 0.25 ;  /* 0x3e8000005c037820 */ /* 0x000fe20000400000 */
[----:B------:R-:W-:Y:S01]  /*4da0*/  FFMA.FTZ R4, R5, R4, -0.17900948226451873779 ;  /* 0xbe374e4305047423 */ /* 0x000fe20000010004 */
[----:B------:R-:W-:Y:S01]  /*4db0*/  FFMA.FTZ R11, R11, 1.1920928955078125e-07, R6 ;  /* 0x340000000b0b7823 */ /* 0x000fe20000010006 */
[----:B------:R-:W-:Y:S01]  /*4dc0*/  @!P0 FMUL R101, R101, 16777216 ;  /* 0x4b80000065658820 */ /* 0x000fe20000400000 */
[----:B------:R-:W2:Y:S01]  /*4dd0*/  MUFU.RCP R6, R31 ;  /* 0x0000001f00067308 */ /* 0x000ea20000001000 */
[----:B-1----:R-:W-:Y:S01]  /*4de0*/  FMUL R14, R7, R10 ;  /* 0x0000000a070e7220 */ /* 0x002fe20000400000 */
[----:B------:R-:W-:Y:S01]  /*4df0*/  FADD R10, R9, -1 ;  /* 0xbf800000090a7421 */ /* 0x000fe20000000000 */
[C---:B------:R-:W-:Y:S01]  /*4e00*/  FMUL R102, R7.reuse, R102 ;  /* 0x0000006607667220 */ /* 0x040fe20000400000 */
[C---:B------:R-:W-:Y:S01]  /*4e10*/  FMUL R17, R7.reuse, R16 ;  /* 0x0000001007117220 */ /* 0x040fe20000400000 */
[C---:B------:R-:W-:Y:S01]  /*4e20*/  FMUL R19, R7.reuse, R98 ;  /* 0x0000006207137220 */ /* 0x040fe20000400000 */
[C---:B------:R-:W-:Y:S01]  /*4e30*/  FMUL R20, R7.reuse, R18 ;  /* 0x0000001207147220 */ /* 0x040fe20000400000 */
[C---:B------:R-:W-:Y:S01]  /*4e40*/  FMUL R94, R7.reuse, R94 ;  /* 0x0000005e075e7220 */ /* 0x040fe20000400000 */
[C---:B------:R-:W-:Y:S01]  /*4e50*/  FMUL R25, R7.reuse, R22 ;  /* 0x0000001607197220 */ /* 0x040fe20000400000 */
[----:B------:R-:W-:Y:S01]  /*4e60*/  FMUL R27, R7, R90 ;  /* 0x0000005a071b7220 */ /* 0x000fe20000400000 */
[----:B------:R-:W-:Y:S01]  /*4e70*/  FFMA.FTZ R7, R10, R28, -0.16845393180847167969 ;  /* 0xbe2c7f300a077423 */ /* 0x000fe2000001001c */
[----:B------:R-:W-:Y:S01]  /*4e80*/  FFMA.FTZ R4, R5, R4, 0.20512372255325317383 ;  /* 0x3e520bf405047423 */ /* 0x000fe20000010004 */
[----:B------:R-:W-:Y:S01]  /*4e90*/  FSEL R23, R3, R92, P1 ;  /* 0x0000005c03177208 */ /* 0x000fe20000800000 */
[----:B------:R-:W-:Y:S01]  /*4ea0*/  FMUL R3, R88, 0.25 ;  /* 0x3e80000058037820 */ /* 0x000fe20000400000 */
[C---:B------:R-:W-:Y:S01]  /*4eb0*/  FFMA.FTZ R7, R10.reuse, R7, 0.1716887056827545166 ;  /* 0x3e2fcf2a0a077423 */ /* 0x040fe20000010007 */
[----:B------:R-:W-:Y:S01]  /*4ec0*/  FFMA.FTZ R4, R5, R4, -0.24046532809734344482 ;  /* 0xbe763c8b05047423 */ /* 0x000fe20000010004 */
[----:B------:R-:W-:Y:S01]  /*4ed0*/  @!P0 FMUL R15, R15, 16777216 ;  /* 0x4b8000000f0f8820 */ /* 0x000fe20000400000 */
[----:B------:R-:W-:Y:S01]  /*4ee0*/  @!P0 FMUL R97, R97, 16777216 ;  /* 0x4b80000061618820 */ /* 0x000fe20000400000 */
[C---:B------:R-:W-:Y:S01]  /*4ef0*/  FFMA.FTZ R7, R10.reuse, R7, -0.17900948226451873779 ;  /* 0xbe374e430a077423 */ /* 0x040fe20000010007 */
[----:B------:R-:W-:Y:S01]  /*4f00*/  FFMA.FTZ R4, R5, R4, 0.28857114911079406738 ;  /* 0x3e93bf9905047423 */ /* 0x000fe20000010004 */
[----:B------:R-:W-:Y:S01]  /*4f10*/  FSEL R29, R3, R88, P1 ;  /* 0x00000058031d7208 */ /* 0x000fe20000800000 */
[----:B------:R-:W-:Y:S01]  /*4f20*/  @!P0 FMUL R21, R21, 16777216 ;  /* 0x4b80000015158820 */ /* 0x000fe20000400000 */
[C---:B------:R-:W-:Y:S01]  /*4f30*/  FFMA.FTZ R7, R10.reuse, R7, 0.20512372255325317383 ;  /* 0x3e520bf40a077423 */ /* 0x040fe20000010007 */
[----:B------:R-:W-:Y:S01]  /*4f40*/  FFMA.FTZ R4, R5, R4, -0.36067417263984680176 ;  /* 0xbeb8aa4905047423 */ /* 0x000fe20000010004 */
[----:B------:R-:W-:Y:S01]  /*4f50*/  @!P0 FMUL R93, R93, 16777216 ;  /* 0x4b8000005d5d8820 */ /* 0x000fe20000400000 */
[----:B------:R-:W-:Y:S01]  /*4f60*/  @!P0 FMUL R23, R23, 16777216 ;  /* 0x4b80000017178820 */ /* 0x000fe20000400000 */
[C---:B------:R-:W-:Y:S01]  /*4f70*/  FFMA.FTZ R7, R10.reuse, R7, -0.24046532809734344482 ;  /* 0xbe763c8b0a077423 */ /* 0x040fe20000010007 */
[----:B------:R-:W-:Y:S01]  /*4f80*/  FFMA.FTZ R4, R5, R4, 0.48089820146560668945 ;  /* 0x3ef6384a05047423 */ /* 0x000fe20000010004 */
[----:B------:R-:W-:Y:S01]  /*4f90*/  @!P0 FMUL R29, R29, 16777216 ;  /* 0x4b8000001d1d8820 */ /* 0x000fe20000400000 */
[----:B------:R-:W-:Y:S01]  /*4fa0*/  @!P0 FMUL R89, R89, 16777216 ;  /* 0x4b80000059598820 */ /* 0x000fe20000400000 */
[----:B------:R-:W-:Y:S01]  /*4fb0*/  FFMA.FTZ R7, R10, R7, 0.28857114911079406738 ;  /* 0x3e93bf990a077423 */ /* 0x000fe20000010007 */
[C---:B------:R-:W-:Y:S01]  /*4fc0*/  FFMA.FTZ R4, R5.reuse, R4, -0.72134751081466674805 ;  /* 0xbf38aa3b05047423 */ /* 0x040fe20000010004 */
[C---:B--2---:R-:W-:Y:S01]  /*4fd0*/  FMUL R101, R6.reuse, R101 ;  /* 0x0000006506657220 */ /* 0x044fe20000400000 */
[----:B------:R-:W-:Y:S01]  /*4fe0*/  FMUL R16, R6, R15 ;  /* 0x0000000f06107220 */ /* 0x000fe20000400000 */
[----:B------:R-:W-:Y:S01]  /*4ff0*/  FFMA.FTZ R7, R10, R7, -0.36067417263984680176 ;  /* 0xbeb8aa490a077423 */ /* 0x000fe20000010007 */
[C---:B------:R-:W-:Y:S01]  /*5000*/  FMUL R4, R5.reuse, R4 ;  /* 0x0000000405047220 */ /* 0x040fe20000400000 */
[C---:B------:R-:W-:Y:S01]  /*5010*/  FMUL R18, R6.reuse, R97 ;  /* 0x0000006106127220 */ /* 0x040fe20000400000 */
[----:B------:R-:W-:Y:S01]  /*5020*/  FMUL R21, R6, R21 ;  /* 0x0000001506157220 */ /* 0x000fe20000400000 */
[----:B------:R-:W-:Y:S01]  /*5030*/  FFMA.FTZ R7, R10, R7, 0.48089820146560668945 ;  /* 0x3ef6384a0a077423 */ /* 0x000fe20000010007 */
[C---:B------:R-:W-:Y:S01]  /*5040*/  FMUL R93, R6.reuse, R93 ;  /* 0x0000005d065d7220 */ /* 0x040fe20000400000 */
[C---:B------:R-:W-:Y:S01]  /*5050*/  FMUL R23, R6.reuse, R23 ;  /* 0x0000001706177220 */ /* 0x040fe20000400000 */
[C---:B------:R-:W-:Y:S01]  /*5060*/  FMUL R22, R6.reuse, R29 ;  /* 0x0000001d06167220 */ /* 0x040fe20000400000 */
[----:B------:R-:W-:Y:S01]  /*5070*/  FMUL R4, R5, R4 ;  /* 0x0000000405047220 */ /* 0x000fe20000400000 */
[----:B------:R-:W-:Y:S01]  /*5080*/  FMUL R6, R6, R89 ;  /* 0x0000005906067220 */ /* 0x000fe20000400000 */
[C---:B------:R-:W-:Y:S01]  /*5090*/  FFMA.FTZ R7, R10.reuse, R7, -0.72134751081466674805 ;  /* 0xbf38aa3b0a077423 */ /* 0x040fe20000010007 */
[----:B------:R-:W-:Y:S01]  /*50a0*/  ISETP.GE.U32.AND P1, PT, R33, 0x7f800000, PT ;  /* 0x7f8000002100780c */ /* 0x000fe20003f26070 */
[----:B------:R-:W-:Y:S01]  /*50b0*/  FFMA.FTZ R9, R5, 1.4426950216293334961, R4 ;  /* 0x3fb8aa3b05097823 */ /* 0x000fe20000010004 */
[----:B------:R-:W-:Y:S01]  /*50c0*/  F2FP.BF16.F32.PACK_AB R4, R23, R22 ;  /* 0x000000161704723e */ /* 0x000fe200000010ff */
[----:B------:R-:W-:Y:S01]  /*50d0*/  FMUL R15, R10, R7 ;  /* 0x000000070a0f7220 */ /* 0x000fe20000400000 */
[----:B------:R-:W-:Y:S01]  /*50e0*/  F2FP.BF16.F32.PACK_AB R5, R93, R6 ;  /* 0x000000065d05723e */ /* 0x000fe200000010ff */
[----:B------:R-:W1:Y:S01]  /*50f0*/  LDC.64 R22, c[0x0][0x228] ;  /* 0x00008a00ff167b82 */ /* 0x000e620000000a00 */
[----:B------:R-:W-:Y:S01]  /*5100*/  F2FP.BF16.F32.PACK_AB R6, R94, R27 ;  /* 0x0000001b5e06723e */ /* 0x000fe200000010ff */
[----:B------:R-:W-:Y:S01]  /*5110*/  FMUL R15, R10, R15 ;  /* 0x0000000f0a0f7220 */ /* 0x000fe20000400000 */
[----:B------:R-:W-:Y:S01]  /*5120*/  F2FP.BF16.F32.PACK_AB R7, R20, R25 ;  /* 0x000000191407723e */ /* 0x000fe200000010ff */
[----:B------:R-:W-:Y:S01]  /*5130*/  UIMAD UR4, UR20, UR4, URZ ;  /* 0x00000004140472a4 */ /* 0x000fe2000f8e023f */
[----:B------:R-:W-:Y:S01]  /*5140*/  ISETP.GE.U32.AND P2, PT, R46, 0x7f800000, PT ;  /* 0x7f8000002e00780c */ /* 0x000fe20003f46070 */
[----:B------:R-:W-:Y:S01]  /*5150*/  FFMA.FTZ R10, R10, 1.4426950216293334961, R15 ;  /* 0x3fb8aa3b0a0a7823 */ /* 0x000fe2000001000f */
[C---:B0-----:R-:W-:Y:S01]  /*5160*/  PRMT R106, R107.reuse, 0x6540, R106 ;  /* 0x000065406b6a7816 */ /* 0x041fe2000000006a */
[----:B------:R0:W-:Y:S01]  /*5170*/  STSM.16.M88.4 [R13], R4 ;  /* 0x000000040d007844 */ /* 0x0001e20000000200 */
[----:B------:R-:W-:Y:S01]  /*5180*/  LOP3.LUT R39, R107, 0x1ff, RZ, 0xc0, !PT ;  /* 0x000001ff6b277812 */ /* 0x000fe200078ec0ff */
[----:B------:R-:W2:Y:S01]  /*5190*/  LDC R3, c[0x0][0x278] ;  /* 0x00009e00ff037b82 */ /* 0x000ea20000000800 */
[----:B------:R-:W-:Y:S01]  /*51a0*/  FADD R42, R8, R9 ;  /* 0x00000009082a7221 */ /* 0x000fe20000000000 */
[----:B------:R-:W-:Y:S01]  /*51b0*/  IMAD R15, R106, UR5, RZ ;  /* 0x000000056a0f7c24 */ /* 0x000fe2000f8e02ff */
[----:B------:R-:W-:Y:S01]  /*51c0*/  USHF.L.U32 UR5, UR4, 0x1, URZ ;  /* 0x0000000104057899 */ /* 0x000fe2000800063f */
[----:B------:R-:W-:Y:S01]  /*51d0*/  @P1 IMAD.MOV.U32 R8, RZ, RZ, 0x7f800000 ;  /* 0x7f800000ff081424 */ /* 0x000fe200078e00ff */
[----:B------:R-:W-:Y:S01]  /*51e0*/  LEA R39, R39, UR21, 0x4 ;  /* 0x0000001527277c11 */ /* 0x000fe2000f8e20ff */
[----:B------:R-:W-:Y:S01]  /*51f0*/  FADD R43, R11, R10 ;  /* 0x0000000a0b2b7221 */ /* 0x000fe20000000000 */
[C---:B------:R-:W-:Y:S01]  /*5200*/  FSETP.NEU.AND P0, PT, R33.reuse, RZ, PT ;  /* 0x000000ff2100720b */ /* 0x040fe20003f0d000 */
[----:B------:R-:W-:Y:S01]  /*5210*/  @P1 FFMA.FTZ R42, R33, R8, +INF ;  /* 0x7f800000212a1423 */ /* 0x000fe20000010008 */
[----:B------:R-:W-:-:S02]  /*5220*/  SHF.R.U32.HI R12, RZ, 0x8, R107 ;  /* 0x00000008ff0c7819 */ /* 0x000fc4000001166b */
[----:B------:R-:W-:Y:S02]  /*5230*/  F2FP.BF16.F32.PACK_AB R8, R16, R21 ;  /* 0x000000151008723e */ /* 0x000fe400000010ff */
[----:B------:R-:W-:Y:S01]  /*5240*/  SGXT.U32 R12, R12, 0x1 ;  /* 0x000000010c0c781a */ /* 0x000fe20000000000 */
[----:B0-----:R-:W-:Y:S01]  /*5250*/  @P2 IMAD.MOV.U32 R7, RZ, RZ, 0x7f800000 ;  /* 0x7f800000ff072424 */ /* 0x001fe200078e00ff */
[----:B------:R-:W-:Y:S01]  /*5260*/  F2FP.BF16.F32.PACK_AB R9, R101, R18 ;  /* 0x000000126509723e */ /* 0x000fe200000010ff */
[----:B------:R-:W-:Y:S01]  /*5270*/  IMAD.SHL.U32 R5, R15, 0x2, RZ ;  /* 0x000000020f057824 */ /* 0x000fe200078e00ff */
[----:B------:R-:W-:Y:S01]  /*5280*/  F2FP.BF16.F32.PACK_AB R10, R102, R19 ;  /* 0x00000013660a723e */ /* 0x000fe200000010ff */
[----:B------:R-:W-:Y:S01]  /*5290*/  @P2 FFMA.FTZ R43, R46, R7, +INF ;  /* 0x7f8000002e2b2423 */ /* 0x000fe20000010007 */
[----:B------:R-:W-:Y:S01]  /*52a0*/  F2FP.BF16.F32.PACK_AB R11, R14, R17 ;  /* 0x000000110e0b723e */ /* 0x000fe200000010ff */
[----:B------:R-:W-:Y:S01]  /*52b0*/  BAR.SYNC.DEFER_BLOCKING 0x0 ;  /* 0x0000000000007b1d */ /* 0x000fe20000010000 */
[----:B-1----:R-:W-:Y:S01]  /*52c0*/  IADD3 R33, P2, P3, R5, UR5, R22 ;  /* 0x0000000505217c10 */ /* 0x002fe2000fb5e016 */
[----:B------:R-:W-:Y:S01]  /*52d0*/  UIMAD.WIDE UR4, UR4, 0x2, URZ ;  /* 0x00000002040478a5 */ /* 0x000fe2000f8e023f */
[----:B------:R-:W-:Y:S01]  /*52e0*/  IMAD.HI R14, R15, 0x2, RZ ;  /* 0x000000020f0e7827 */ /* 0x000fe200078e02ff */
[----:B------:R-:W-:-:S02]  /*52f0*/  FSETP.NEU.AND P1, PT, R46, RZ, PT ;  /* 0x000000ff2e00720b */ /* 0x000fc40003f2d000 */
[----:B------:R-:W-:Y:S01]  /*5300*/  FSEL R42, R42, -INF , P0 ;  /* 0xff8000002a2a7808 */ /* 0x000fe20000000000 */
[----:B--2---:R-:W-:Y:S01]  /*5310*/  IMAD R2, R12, R3, RZ ;  /* 0x000000030c027224 */ /* 0x004fe200078e02ff */
[----:B------:R-:W-:Y:S01]  /*5320*/  IADD3.X R45, R14, UR5, R23, P2, P3 ;  /* 0x000000050e2d7c10 */ /* 0x000fe200097e6417 */
[----:B------:R-:W-:Y:S01]  /*5330*/  ULDC UR4, c[0x0][0x27c] ;  /* 0x00009f0000047ab9 */ /* 0x000fe20000000800 */
[----:B------:R-:W-:Y:S01]  /*5340*/  FSEL R43, R43, -INF , P1 ;  /* 0xff8000002b2b7808 */ /* 0x000fe20000800000 */
[C---:B------:R-:W-:Y:S01]  /*5350*/  IMAD R12, R3.reuse, 0x2, R2 ;  /* 0x00000002030c7824 */ /* 0x040fe200078e0202 */
[-C--:B------:R-:W-:Y:S01]  /*5360*/  LEA R14, P6, R2, R33.reuse, 0x1 ;  /* 0x00000021020e7211 */ /* 0x080fe200078c08ff */
[----:B------:R-:W-:Y:S01]  /*5370*/  FFMA R42, R42, 0.69314718246459960938, R73 ;  /* 0x3f3172182a2a7823 */ /* 0x000fe20000000049 */
[----:B------:R-:W-:Y:S01]  /*5380*/  UIMAD UR4, UR20, UR4, URZ ;  /* 0x00000004140472a4 */ /* 0x000fe2000f8e023f */
[----:B------:R-:W-:Y:S01]  /*5390*/  IMAD R24, R3, 0x2, R12 ;  /* 0x0000000203187824 */ /* 0x000fe200078e020c */
[----:B------:R-:W-:Y:S01]  /*53a0*/  LEA R16, P5, R12, R33, 0x1 ;  /* 0x000000210c107211 */ /* 0x000fe200078a08ff */
[----:B------:R-:W-:Y:S01]  /*53b0*/  FFMA R43, R43, 0.69314718246459960938, R52 ;  /* 0x3f3172182b2b7823 */ /* 0x000fe20000000034 */
[----:B------:R-:W-:Y:S01]  /*53c0*/  LEA.HI.X.SX32 R15, R2, R45, 0x1, P6 ;  /* 0x0000002d020f7211 */ /* 0x000fe200030f0eff */
[C---:B------:R-:W-:Y:S01]  /*53d0*/  IMAD R26, R3.reuse, 0x2, R24 ;  /* 0x00000002031a7824 */ /* 0x040fe200078e0218 */
[----:B------:R-:W-:Y:S01]  /*53e0*/  LEA R18, P2, R24, R33, 0x1 ;  /* 0x0000002118127211 */ /* 0x000fe200078408ff */
[----:B------:R-:W-:Y:S01]  /*53f0*/  USHF.L.U32 UR6, UR4, 0x2, URZ ;  /* 0x0000000204067899 */ /* 0x000fe2000800063f */
[----:B------:R-:W-:Y:S01]  /*5400*/  LEA.HI.X.SX32 R17, R12, R45, 0x1, P5 ;  /* 0x0000002d0c117211 */ /* 0x000fe200028f0eff */
[C---:B------:R-:W-:Y:S01]  /*5410*/  IMAD R28, R3.reuse, 0x2, R26 ;  /* 0x00000002031c7824 */ /* 0x040fe200078e021a */
[----:B------:R-:W0:Y:S01]  /*5420*/  LDS.128 R4, [R39] ;  /* 0x0000000027047984 */ /* 0x000e220000000c00 */
[----:B------:R-:W-:Y:S02]  /*5430*/  BAR.SYNC.DEFER_BLOCKING 0x0 ;  /* 0x0000000000007b1d */ /* 0x000fe40000010000 */
[C---:B------:R-:W-:Y:S01]  /*5440*/  IMAD R30, R3.reuse, 0x2, R28 ;  /* 0x00000002031e7824 */ /* 0x040fe200078e021c */
[-C--:B------:R-:W-:Y:S01]  /*5450*/  LEA R20, P4, R26, R33.reuse, 0x1 ;  /* 0x000000211a147211 */ /* 0x080fe200078808ff */
[----:B------:R-:W-:Y:S01]  /*5460*/  UIMAD.WIDE UR4, UR4, 0x4, URZ ;  /* 0x00000004040478a5 */ /* 0x000fe2000f8e023f */
[-C--:B------:R-:W-:Y:S01]  /*5470*/  LEA R22, P3, R28, R33.reuse, 0x1 ;  /* 0x000000211c167211 */ /* 0x080fe200078608ff */
[----:B------:R-:W-:Y:S01]  /*5480*/  IMAD R32, R3, 0x2, R30 ;  /* 0x0000000203207824 */ /* 0x000fe200078e021e */
[----:B------:R-:W-:-:S02]  /*5490*/  LEA R2, P6, R30, R33, 0x1 ;  /* 0x000000211e027211 */ /* 0x000fc400078c08ff */
[----:B------:R-:W-:Y:S01]  /*54a0*/  LEA.HI.X.SX32 R19, R24, R45, 0x1, P2 ;  /* 0x0000002d18137211 */ /* 0x000fe200010f0eff */
[C---:B------:R-:W-:Y:S01]  /*54b0*/  IMAD R34, R3.reuse, 0x2, R32 ;  /* 0x0000000203227824 */ /* 0x040fe200078e0220 */
[----:B------:R-:W-:Y:S02]  /*54c0*/  LEA R12, P5, R32, R33, 0x1 ;  /* 0x00000021200c7211 */ /* 0x000fe400078a08ff */
[-C--:B------:R-:W-:Y:S01]  /*54d0*/  LEA.HI.X.SX32 R21, R26, R45.reuse, 0x1, P4 ;  /* 0x0000002d1a157211 */ /* 0x080fe200020f0eff */
[C---:B------:R-:W-:Y:S01]  /*54e0*/  IMAD R36, R3.reuse, 0x2, R34 ;  /* 0x0000000203247824 */ /* 0x040fe200078e0222 */
[----:B------:R-:W-:Y:S02]  /*54f0*/  LEA.HI.X.SX32 R23, R28, R45, 0x1, P3 ;  /* 0x0000002d1c177211 */ /* 0x000fe400018f0eff */
[-C--:B------:R-:W-:Y:S01]  /*5500*/  LEA R24, P2, R34, R33.reuse, 0x1 ;  /* 0x0000002122187211 */ /* 0x080fe200078408ff */
[----:B------:R-:W-:Y:S01]  /*5510*/  IMAD R38, R3, 0x2, R36 ;  /* 0x0000000203267824 */ /* 0x000fe200078e0224 */
[----:B------:R-:W-:-:S02]  /*5520*/  LEA R26, P4, R36, R33, 0x1 ;  /* 0x00000021241a7211 */ /* 0x000fc400078808ff */
[----:B------:R-:W-:Y:S01]  /*5530*/  LEA.HI.X.SX32 R25, R34, R45, 0x1, P2 ;  /* 0x0000002d22197211 */ /* 0x000fe200010f0eff */
[C---:B------:R-:W-:Y:S01]  /*5540*/  IMAD R40, R3.reuse, 0x2, R38 ;  /* 0x0000000203287824 */ /* 0x040fe200078e0226 */
[----:B------:R-:W-:Y:S01]  /*5550*/  LEA R28, P3, R38, R33, 0x1 ;  /* 0x00000021261c7211 */ /* 0x000fe200078608ff */
[----:B------:R1:W-:Y:S02]  /*5560*/  STSM.16.M88.4 [R13], R8 ;  /* 0x000000080d007844 */ /* 0x0003e40000000200 */
[C---:B------:R-:W-:Y:S01]  /*5570*/  IMAD R44, R3.reuse, 0x2, R40 ;  /* 0x00000002032c7824 */ /* 0x040fe200078e0228 */
[-C--:B------:R-:W-:Y:S01]  /*5580*/  LEA.HI.X.SX32 R27, R36, R45.reuse, 0x1, P4 ;  /* 0x0000002d241b7211 */ /* 0x080fe200020f0eff */
[----:B------:R-:W-:Y:S02]  /*5590*/  BAR.SYNC.DEFER_BLOCKING 0x0 ;  /* 0x0000000000007b1d */ /* 0x000fe40000010000 */
[----:B------:R-:W-:Y:S01]  /*55a0*/  IMAD R46, R3, 0x2, R44 ;  /* 0x00000002032e7824 */ /* 0x000fe200078e022c */
[----:B------:R-:W-:-:S03]  /*55b0*/  LEA.HI.X.SX32 R29, R38, R45, 0x1, P3 ;  /* 0x0000002d261d7211 */ /* 0x000fc600018f0eff */
[----:B------:R-:W-:Y:S01]  /*55c0*/  IMAD R48, R3, 0x2, R46 ;  /* 0x0000000203307824 */ /* 0x000fe200078e022e */
[----:B------:R-:W-:-:S03]  /*55d0*/  LEA R34, P2, R46, R33, 0x1 ;  /* 0x000000212e227211 */ /* 0x000fc600078408ff */
[C---:B------:R-:W-:Y:S01]  /*55e0*/  IMAD R50, R3.reuse, 0x2, R48 ;  /* 0x0000000203327824 */ /* 0x040fe200078e0230 */
[----:B------:R-:W-:Y:S02]  /*55f0*/  LEA R36, P4, R48, R33, 0x1 ;  /* 0x0000002130247211 */ /* 0x000fe400078808ff */
[-C--:B-1----:R-:W-:Y:S01]  /*5600*/  LEA.HI.X.SX32 R13, R32, R45.reuse, 0x1, P5 ;  /* 0x0000002d200d7211 */ /* 0x082fe200028f0eff */
[----:B------:R-:W-:Y:S01]  /*5610*/  IMAD R41, R3, 0x2, R50 ;  /* 0x0000000203297824 */ /* 0x000fe200078e0232 */
[----:B------:R-:W-:Y:S02]  /*5620*/  LEA.HI.X.SX32 R3, R30, R45, 0x1, P6 ;  /* 0x0000002d1e037211 */ /* 0x000fe400030f0eff */
[-C--:B------:R-:W-:Y:S02]  /*5630*/  LEA R30, P6, R40, R33.reuse, 0x1 ;  /* 0x00000021281e7211 */ /* 0x080fe400078c08ff */
[----:B------:R-:W-:Y:S02]  /*5640*/  LEA R32, P5, R44, R33, 0x1 ;  /* 0x000000212c207211 */ /* 0x000fe400078a08ff */
[----:B------:R-:W-:-:S02]  /*5650*/  LEA.HI.X.SX32 R31, R40, R45, 0x1, P6 ;  /* 0x0000002d281f7211 */ /* 0x000fc400030f0eff */
[-C--:B------:R-:W-:Y:S01]  /*5660*/  LEA R38, P3, R50, R33.reuse, 0x1 ;  /* 0x0000002132267211 */ /* 0x080fe200078608ff */
[----:B------:R1:W2:Y:S01]  /*5670*/  LDS.128 R8, [R39] ;  /* 0x0000000027087984 */ /* 0x0002a20000000c00 */
[----:B------:R-:W-:Y:S02]  /*5680*/  LEA R40, P6, R41, R33, 0x1 ;  /* 0x0000002129287211 */ /* 0x000fe400078c08ff */
[-C--:B------:R-:W-:Y:S01]  /*5690*/  LEA.HI.X.SX32 R33, R44, R45.reuse, 0x1, P5 ;  /* 0x0000002d2c217211 */ /* 0x080fe200028f0eff */
[----:B0-----:R0:W-:Y:S01]  /*56a0*/  STG.E.U16 desc[UR32][R14.64], R4 ;  /* 0x000000040e007986 */ /* 0x0011e2000c101520 */
[----:B------:R-:W-:Y:S02]  /*56b0*/  PRMT R44, R7, 0x7632, R44 ;  /* 0x00007632072c7816 */ /* 0x000fe4000000002c */
[-C--:B------:R-:W-:Y:S01]  /*56c0*/  LEA.HI.X.SX32 R35, R46, R45.reuse, 0x1, P2 ;  /* 0x0000002d2e237211 */ /* 0x080fe200010f0eff */
[----:B------:R3:W-:Y:S01]  /*56d0*/  STG.E.U16 desc[UR32][R16.64], R5 ;  /* 0x0000000510007986 */ /* 0x0007e2000c101520 */
[----:B------:R-:W-:-:S02]  /*56e0*/  LEA.HI.X.SX32 R37, R48, R45, 0x1, P4 ;  /* 0x0000002d30257211 */ /* 0x000fc400020f0eff */
[-C--:B-1----:R-:W-:Y:S01]  /*56f0*/  LEA.HI.X.SX32 R39, R50, R45.reuse, 0x1, P3 ;  /* 0x0000002d32277211 */ /* 0x082fe200018f0eff */
[----:B------:R1:W-:Y:S01]  /*5700*/  STG.E.U16 desc[UR32][R18.64], R6 ;  /* 0x0000000612007986 */ /* 0x0003e2000c101520 */
[----:B------:R-:W-:Y:S02]  /*5710*/  LEA.HI.X.SX32 R41, R41, R45, 0x1, P6 ;  /* 0x0000002d29297211 */ /* 0x000fe400030f0eff */
[----:B------:R-:W-:Y:S01]  /*5720*/  LOP3.LUT P2, RZ, R107, 0x100, RZ, 0xc0, !PT ;  /* 0x000001006bff7812 */ /* 0x000fe2000784c0ff */
[----:B------:R4:W-:Y:S01]  /*5730*/  STG.E.U16 desc[UR32][R20.64], R7 ;  /* 0x0000000714007986 */ /* 0x0009e2000c101520 */
[----:B0-----:R-:W-:Y:S02]  /*5740*/  PRMT R15, R4, 0x7632, R15 ;  /* 0x00007632040f7816 */ /* 0x001fe4000000000f */
[----:B---3--:R-:W-:Y:S01]  /*5750*/  PRMT R17, R5, 0x7632, R17 ;  /* 0x0000763205117816 */ /* 0x008fe20000000011 */
[----:B------:R-:W-:Y:S02]  /*5760*/  IMAD.SHL.U32 R5, R107, 0x2, RZ ;  /* 0x000000026b057824 */ /* 0x000fe400078e00ff */
[----:B------:R-:W-:Y:S01]  /*5770*/  STG.E.U16 desc[UR32][R22.64], R15 ;  /* 0x0000000f16007986 */ /* 0x000fe2000c101520 */
[----:B-1----:R-:W-:-:S03]  /*5780*/  PRMT R19, R6, 0x7632, R19 ;  /* 0x0000763206137816 */ /* 0x002fc60000000013 */
[----:B------:R2:W-:Y:S01]  /*5790*/  STG.E.U16 desc[UR32][R2.64], R17 ;  /* 0x0000001102007986 */ /* 0x0005e2000c101520 */
[----:B------:R-:W-:Y:S01]  /*57a0*/  LOP3.LUT R5, R5, 0x3f8, RZ, 0xc0, !PT ;  /* 0x000003f805057812 */ /* 0x000fe200078ec0ff */
[----:B----4-:R-:W0:Y:S02]  /*57b0*/  LDC.64 R6, c[0x0][0x230] ;  /* 0x00008c00ff067b82 */ /* 0x010e240000000a00 */
[----:B------:R-:W-:Y:S04]  /*57c0*/  STG.E.U16 desc[UR32][R12.64], R19 ;  /* 0x000000130c007986 */ /* 0x000fe8000c101520 */
[----:B------:R-:W-:Y:S01]  /*57d0*/  STG.E.U16 desc[UR32][R24.64], R44 ;  /* 0x0000002c18007986 */ /* 0x000fe2000c101520 */
[----:B--2---:R-:W-:-:S03]  /*57e0*/  PRMT R3, R8, 0x7632, R3 ;  /* 0x0000763208037816 */ /* 0x004fc60000000003 */
[----:B------:R-:W-:Y:S01]  /*57f0*/  STG.E.U16 desc[UR32][R26.64], R8 ;  /* 0x000000081a007986 */ /* 0x000fe2000c101520 */
[----:B------:R-:W-:Y:S02]  /*5800*/  PRMT R18, R9, 0x7632, R18 ;  /* 0x0000763209127816 */ /* 0x000fe40000000012 */
[----:B------:R-:W-:Y:S01]  /*5810*/  PRMT R4, R10, 0x7632, R4 ;  /* 0x000076320a047816 */ /* 0x000fe20000000004 */
[----:B------:R-:W-:Y:S01]  /*5820*/  STG.E.U16 desc[UR32][R28.64], R9 ;  /* 0x000000091c007986 */ /* 0x000fe2000c101520 */
[----:B------:R-:W-:-:S03]  /*5830*/  PRMT R20, R11, 0x7632, R20 ;  /* 0x000076320b147816 */ /* 0x000fc60000000014 */
[----:B------:R-:W-:Y:S04]  /*5840*/  STG.E.U16 desc[UR32][R30.64], R10 ;  /* 0x0000000a1e007986 */ /* 0x000fe8000c101520 */
[----:B------:R-:W-:Y:S04]  /*5850*/  STG.E.U16 desc[UR32][R32.64], R11 ;  /* 0x0000000b20007986 */ /* 0x000fe8000c101520 */
[----:B------:R1:W-:Y:S04]  /*5860*/  STG.E.U16 desc[UR32][R34.64], R3 ;  /* 0x0000000322007986 */ /* 0x0003e8000c101520 */
[----:B------:R-:W-:Y:S04]  /*5870*/  STG.E.U16 desc[UR32][R36.64], R18 ;  /* 0x0000001224007986 */ /* 0x000fe8000c101520 */
[----:B------:R2:W-:Y:S04]  /*5880*/  STG.E.U16 desc[UR32][R38.64], R4 ;  /* 0x0000000426007986 */ /* 0x0005e8000c101520 */
[----:B------:R3:W-:Y:S01]  /*5890*/  STG.E.U16 desc[UR32][R40.64], R20 ;  /* 0x0000001428007986 */ /* 0x0007e2000c101520 */
[C---:B-1----:R-:W-:Y:S01]  /*58a0*/  IMAD.SHL.U32 R3, R106.reuse, 0x4, RZ ;  /* 0x000000046a037824 */ /* 0x042fe200078e00ff */
[----:B------:R-:W-:Y:S04]  /*58b0*/  BAR.SYNC.DEFER_BLOCKING 0x0 ;  /* 0x0000000000007b1d */ /* 0x000fe80000010000 */
[----:B0-----:R-:W-:Y:S01]  /*58c0*/  IADD3 R2, P0, P1, R3, UR6, R6 ;  /* 0x0000000603027c10 */ /* 0x001fe2000f91e006 */
[----:B--2---:R-:W-:-:S05]  /*58d0*/  IMAD.HI R4, R106, 0x4, RZ ;  /* 0x000000046a047827 */ /* 0x004fca00078e02ff */
[----:B------:R-:W-:Y:S01]  /*58e0*/  IADD3.X R3, R4, UR5, R7, P0, P1 ;  /* 0x0000000504037c10 */ /* 0x000fe200087e2407 */
[----:B------:R3:W-:Y:S01]  /*58f0*/  STS.64 [R5+UR21], R42 ;  /* 0x0000002a05007988 */ /* 0x0007e20008000a15 */
[----:B------:R-:W-:Y:S06]  /*5900*/  BAR.SYNC.DEFER_BLOCKING 0x0 ;  /* 0x0000000000007b1d */ /* 0x000fec0000010000 */
[----:B------:R-:W-:Y:S05]  /*5910*/  @P2 EXIT ;  /* 0x000000000000294d */ /* 0x000fea0003800000 */
[----:B---3--:R-:W0:Y:S04]  /*5920*/  LDS R5, [R0] ;  /* 0x0000000000057984 */ /* 0x008e280000000800 */
[----:B0-----:R-:W-:Y:S01]  /*5930*/  STG.E desc[UR32][R2.64], R5 ;  /* 0x0000000502007986 */ /* 0x001fe2000c101920 */
[----:B------:R-:W-:Y:S05]  /*5940*/  EXIT ;  /* 0x000000000000794d */ /* 0x000fea0003800000 */
.L_x_2:
[----:B------:R-:W-:-:S00]  /*5950*/  BRA `(.L_x_2) ;  /* 0xfffffffc00fc7947 */ /* 0x000fc0000383ffff */
[----:B------:R-:W-:-:S00]  /*5960*/  NOP ;  /* 0x0000000000007918 */ /* 0x000fc00000000000 */
        /* <DEDUP_REMOVED lines=9> */
.L_x_3:


//--------------------- .nv.global.init           --------------------------
	.section	.nv.global.init,"aw",@progbits
.nv.global.init:
	.type		_$_str,@object
	.size		_$_str,(.L_0 - _$_str)
_$_str:
        /*0000*/ 	.byte	0x5f, 0x5f, 0x43, 0x55, 0x44, 0x41, 0x5f, 0x46, 0x54, 0x5a, 0x00
.L_0:


//--------------------- .nv.shared.attn_fwd       --------------------------
	.section	.nv.shared.attn_fwd,"aw",@nobits
	.sectionflags	@""
	.align	16
	.zero		1024


//--------------------- .nv.shared.reserved.0     --------------------------
	.section	.nv.shared.reserved.0,"aw",@nobits
	.weak		__nv_reservedSMEM_offset_0_alias
	.size		__nv_reservedSMEM_offset_0_alias, 0, 0
	.other		__nv_reservedSMEM_offset_0_alias,@"STO_CUDA_RESERVED_SHARED STV_DEFAULT"
__nv_reservedSMEM_offset_0_alias:
	.zero		0


//--------------------- .nv.constant0.attn_fwd    --------------------------
	.section	.nv.constant0.attn_fwd,"a",@progbits
	.sectionflags	@""
	.align	4
.nv.constant0.attn_fwd:
	.zero		664


//--------------------- SYMBOLS --------------------------

	.type		.nv.reservedSmem.offset0,@object
	.size		.nv.reservedSmem.offset0,0x4
